	.target	sm_80

	.elftype	@"ET_EXEC"


//--------------------- .note.nv.tkinfo           --------------------------
	.section	.note.nv.tkinfo,"",@"SHT_NOTE"
	.sectionflags	@"SHF_NOTE_NV_TKINFO"
	.tkinfo
        /*0018*/ 	.word	0x00000002
        /*0030*/ 	.string	""
        /*0030*/ 	.string	"ptxas"
        /*0030*/ 	.string	"Cuda compilation tools, release 13.0, V13.0.88"
        /*0030*/ 	.string	"Build cuda_13.0.r13.0/compiler.36424714_0"
        /*0030*/ 	.string	"-v  -suppress-debug-info  -lineinfo  -arch sm_80 "



//--------------------- .note.nv.cuinfo           --------------------------
	.section	.note.nv.cuinfo,"",@"SHT_NOTE"
	.sectionflags	@"SHF_NOTE_NV_CUINFO"
        /*0018*/ 	.short	0x0002
        /*001a*/ 	.short	0x0050
        /*001c*/ 	.short	0x0082
	.zero		2


//--------------------- .nv.info                  --------------------------
	.section	.nv.info,"",@"SHT_CUDA_INFO"
	.align	4


	//----- nvinfo : EIATTR_REGCOUNT
	.align		4
        /*0000*/ 	.byte	0x04, 0x2f
        /*0002*/ 	.short	(.L_2 - .L_1)
	.align		4
.L_1:
        /*0004*/ 	.word	index@(attn_fwd)
        /*0008*/ 	.word	0x00000040


	//----- nvinfo : EIATTR_FRAME_SIZE
	.align		4
.L_2:
        /*000c*/ 	.byte	0x04, 0x11
        /*000e*/ 	.short	(.L_4 - .L_3)
	.align		4
.L_3:
        /*0010*/ 	.word	index@(attn_fwd)
        /*0014*/ 	.word	0x00000000


	//----- nvinfo : EIATTR_MIN_STACK_SIZE
	.align		4
.L_4:
        /*0018*/ 	.byte	0x04, 0x12
        /*001a*/ 	.short	(.L_6 - .L_5)
	.align		4
.L_5:
        /*001c*/ 	.word	index@(attn_fwd)
        /*0020*/ 	.word	0x00000000
.L_6:


//--------------------- .nv.info.attn_fwd         --------------------------
	.section	.nv.info.attn_fwd,"",@"SHT_CUDA_INFO"
	.sectionflags	@""
	.align	4


	//----- nvinfo : EIATTR_CUDA_API_VERSION
	.align		4
        /*0000*/ 	.byte	0x04, 0x37
        /*0002*/ 	.short	(.L_8 - .L_7)
.L_7:
        /*0004*/ 	.word	0x00000082


	//----- nvinfo : EIATTR_SW2861232_WAR
	.align		4
.L_8:
        /*0008*/ 	.byte	0x01, 0x35
	.zero		2


	//----- nvinfo : EIATTR_PARAM_CBANK
	.align		4
        /*000c*/ 	.byte	0x04, 0x0a
        /*000e*/ 	.short	(.L_10 - .L_9)
	.align		4
.L_9:
        /*0010*/ 	.word	index@(.nv.constant0.attn_fwd)
        /*0014*/ 	.short	0x0160
        /*0016*/ 	.short	0x0088


	//----- nvinfo : EIATTR_CBANK_PARAM_SIZE
	.align		4
.L_10:
        /*0018*/ 	.byte	0x03, 0x19
        /*001a*/ 	.short	0x0088


	//----- nvinfo : EIATTR_KPARAM_INFO
	.align		4
        /*001c*/ 	.byte	0x04, 0x17
        /*001e*/ 	.short	(.L_12 - .L_11)
.L_11:
        /*0020*/ 	.word	0x00000000
        /*0024*/ 	.short	0x0019
        /*0026*/ 	.short	0x0080
        /*0028*/ 	.byte	0x00, 0xf4, 0x21, 0x00


	//----- nvinfo : EIATTR_KPARAM_INFO
	.align		4
.L_12:
        /*002c*/ 	.byte	0x04, 0x17
        /*002e*/ 	.short	(.L_14 - .L_13)
.L_13:
        /*0030*/ 	.word	0x00000000
        /*0034*/ 	.short	0x0018
        /*0036*/ 	.short	0x0078
        /*0038*/ 	.byte	0x00, 0xf4, 0x21, 0x00


	//----- nvinfo : EIATTR_KPARAM_INFO
	.align		4
.L_14:
        /*003c*/ 	.byte	0x04, 0x17
        /*003e*/ 	.short	(.L_16 - .L_15)
.L_15:
        /*0040*/ 	.word	0x00000000
        /*0044*/ 	.short	0x0017
        /*0046*/ 	.short	0x0070
        /*0048*/ 	.byte	0x00, 0xf0, 0x11, 0x00


	//----- nvinfo : EIATTR_KPARAM_INFO
	.align		4
.L_16:
        /*004c*/ 	.byte	0x04, 0x17
        /*004e*/ 	.short	(.L_18 - .L_17)
.L_17:
        /*0050*/ 	.word	0x00000000
        /*0054*/ 	.short	0x0016
        /*0056*/ 	.short	0x006c
        /*0058*/ 	.byte	0x00, 0xf0, 0x11, 0x00


	//----- nvinfo : EIATTR_KPARAM_INFO
	.align		4
.L_18:
        /*005c*/ 	.byte	0x04, 0x17
        /*005e*/ 	.short	(.L_20 - .L_19)
.L_19:
        /*0060*/ 	.word	0x00000000
        /*0064*/ 	.short	0x0015
        /*0066*/ 	.short	0x0068
        /*0068*/ 	.byte	0x00, 0xf0, 0x11, 0x00


	//----- nvinfo : EIATTR_KPARAM_INFO
	.align		4
.L_20:
        /*006c*/ 	.byte	0x04, 0x17
        /*006e*/ 	.short	(.L_22 - .L_21)
.L_21:
        /*0070*/ 	.word	0x00000000
        /*0074*/ 	.short	0x0014
        /*0076*/ 	.short	0x0064
        /*0078*/ 	.byte	0x00, 0xf0, 0x11, 0x00


	//----- nvinfo : EIATTR_KPARAM_INFO
	.align		4
.L_22:
        /*007c*/ 	.byte	0x04, 0x17
        /*007e*/ 	.short	(.L_24 - .L_23)
.L_23:
        /*0080*/ 	.word	0x00000000
        /*0084*/ 	.short	0x0013
        /*0086*/ 	.short	0x0060
        /*0088*/ 	.byte	0x00, 0xf0, 0x11, 0x00


	//----- nvinfo : EIATTR_KPARAM_INFO
	.align		4
.L_24:
        /*008c*/ 	.byte	0x04, 0x17
        /*008e*/ 	.short	(.L_26 - .L_25)
.L_25:
        /*0090*/ 	.word	0x00000000
        /*0094*/ 	.short	0x0012
        /*0096*/ 	.short	0x005c
        /*0098*/ 	.byte	0x00, 0xf0, 0x11, 0x00


	//----- nvinfo : EIATTR_KPARAM_INFO
	.align		4
.L_26:
        /*009c*/ 	.byte	0x04, 0x17
        /*009e*/ 	.short	(.L_28 - .L_27)
.L_27:
        /*00a0*/ 	.word	0x00000000
        /*00a4*/ 	.short	0x0011
        /*00a6*/ 	.short	0x0058
        /*00a8*/ 	.byte	0x00, 0xf0, 0x11, 0x00


	//----- nvinfo : EIATTR_KPARAM_INFO
	.align		4
.L_28:
        /*00ac*/ 	.byte	0x04, 0x17
        /*00ae*/ 	.short	(.L_30 - .L_29)
.L_29:
        /*00b0*/ 	.word	0x00000000
        /*00b4*/ 	.short	0x0010
        /*00b6*/ 	.short	0x0054
        /*00b8*/ 	.byte	0x00, 0xf0, 0x11, 0x00


	//----- nvinfo : EIATTR_KPARAM_INFO
	.align		4
.L_30:
        /*00bc*/ 	.byte	0x04, 0x17
        /*00be*/ 	.short	(.L_32 - .L_31)
.L_31:
        /*00c0*/ 	.word	0x00000000
        /*00c4*/ 	.short	0x000f
        /*00c6*/ 	.short	0x0050
        /*00c8*/ 	.byte	0x00, 0xf0, 0x11, 0x00


	//----- nvinfo : EIATTR_KPARAM_INFO
	.align		4
.L_32:
        /*00cc*/ 	.byte	0x04, 0x17
        /*00ce*/ 	.short	(.L_34 - .L_33)
.L_33:
        /*00d0*/ 	.word	0x00000000
        /*00d4*/ 	.short	0x000e
        /*00d6*/ 	.short	0x004c
        /*00d8*/ 	.byte	0x00, 0xf0, 0x11, 0x00


	//----- nvinfo : EIATTR_KPARAM_INFO
	.align		4
.L_34:
        /*00dc*/ 	.byte	0x04, 0x17
        /*00de*/ 	.short	(.L_36 - .L_35)
.L_35:
        /*00e0*/ 	.word	0x00000000
        /*00e4*/ 	.short	0x000d
        /*00e6*/ 	.short	0x0048
        /*00e8*/ 	.byte	0x00, 0xf0, 0x11, 0x00


	//----- nvinfo : EIATTR_KPARAM_INFO
	.align		4
.L_36:
        /*00ec*/ 	.byte	0x04, 0x17
        /*00ee*/ 	.short	(.L_38 - .L_37)
.L_37:
        /*00f0*/ 	.word	0x00000000
        /*00f4*/ 	.short	0x000c
        /*00f6*/ 	.short	0x0044
        /*00f8*/ 	.byte	0x00, 0xf0, 0x11, 0x00


	//----- nvinfo : EIATTR_KPARAM_INFO
	.align		4
.L_38:
        /*00fc*/ 	.byte	0x04, 0x17
        /*00fe*/ 	.short	(.L_40 - .L_39)
.L_39:
        /*0100*/ 	.word	0x00000000
        /*0104*/ 	.short	0x000b
        /*0106*/ 	.short	0x0040
        /*0108*/ 	.byte	0x00, 0xf0, 0x11, 0x00


	//----- nvinfo : EIATTR_KPARAM_INFO
	.align		4
.L_40:
        /*010c*/ 	.byte	0x04, 0x17
        /*010e*/ 	.short	(.L_42 - .L_41)
.L_41:
        /*0110*/ 	.word	0x00000000
        /*0114*/ 	.short	0x000a
        /*0116*/ 	.short	0x003c
        /*0118*/ 	.byte	0x00, 0xf0, 0x11, 0x00


	//----- nvinfo : EIATTR_KPARAM_INFO
	.align		4
.L_42:
        /*011c*/ 	.byte	0x04, 0x17
        /*011e*/ 	.short	(.L_44 - .L_43)
.L_43:
        /*0120*/ 	.word	0x00000000
        /*0124*/ 	.short	0x0009
        /*0126*/ 	.short	0x0038
        /*0128*/ 	.byte	0x00, 0xf0, 0x11, 0x00


	//----- nvinfo : EIATTR_KPARAM_INFO
	.align		4
.L_44:
        /*012c*/ 	.byte	0x04, 0x17
        /*012e*/ 	.short	(.L_46 - .L_45)
.L_45:
        /*0130*/ 	.word	0x00000000
        /*0134*/ 	.short	0x0008
        /*0136*/ 	.short	0x0034
        /*0138*/ 	.byte	0x00, 0xf0, 0x11, 0x00


	//----- nvinfo : EIATTR_KPARAM_INFO
	.align		4
.L_46:
        /*013c*/ 	.byte	0x04, 0x17
        /*013e*/ 	.short	(.L_48 - .L_47)
.L_47:
        /*0140*/ 	.word	0x00000000
        /*0144*/ 	.short	0x0007
        /*0146*/ 	.short	0x0030
        /*0148*/ 	.byte	0x00, 0xf0, 0x11, 0x00


	//----- nvinfo : EIATTR_KPARAM_INFO
	.align		4
.L_48:
        /*014c*/ 	.byte	0x04, 0x17
        /*014e*/ 	.short	(.L_50 - .L_49)
.L_49:
        /*0150*/ 	.word	0x00000000
        /*0154*/ 	.short	0x0006
        /*0156*/ 	.short	0x002c
        /*0158*/ 	.byte	0x00, 0xf0, 0x11, 0x00


	//----- nvinfo : EIATTR_KPARAM_INFO
	.align		4
.L_50:
        /*015c*/ 	.byte	0x04, 0x17
        /*015e*/ 	.short	(.L_52 - .L_51)
.L_51:
        /*0160*/ 	.word	0x00000000
        /*0164*/ 	.short	0x0005
        /*0166*/ 	.short	0x0028
        /*0168*/ 	.byte	0x00, 0xf0, 0x11, 0x00


	//----- nvinfo : EIATTR_KPARAM_INFO
	.align		4
.L_52:
        /*016c*/ 	.byte	0x04, 0x17
        /*016e*/ 	.short	(.L_54 - .L_53)
.L_53:
        /*0170*/ 	.word	0x00000000
        /*0174*/ 	.short	0x0004
        /*0176*/ 	.short	0x0020
        /*0178*/ 	.byte	0x00, 0xf4, 0x21, 0x00


	//----- nvinfo : EIATTR_KPARAM_INFO
	.align		4
.L_54:
        /*017c*/ 	.byte	0x04, 0x17
        /*017e*/ 	.short	(.L_56 - .L_55)
.L_55:
        /*0180*/ 	.word	0x00000000
        /*0184*/ 	.short	0x0003
        /*0186*/ 	.short	0x0018
        /*0188*/ 	.byte	0x00, 0xf4, 0x21, 0x00


	//----- nvinfo : EIATTR_KPARAM_INFO
	.align		4
.L_56:
        /*018c*/ 	.byte	0x04, 0x17
        /*018e*/ 	.short	(.L_58 - .L_57)
.L_57:
        /*0190*/ 	.word	0x00000000
        /*0194*/ 	.short	0x0002
        /*0196*/ 	.short	0x0010
        /*0198*/ 	.byte	0x00, 0xf4, 0x21, 0x00


	//----- nvinfo : EIATTR_KPARAM_INFO
	.align		4
.L_58:
        /*019c*/ 	.byte	0x04, 0x17
        /*019e*/ 	.short	(.L_60 - .L_59)
.L_59:
        /*01a0*/ 	.word	0x00000000
        /*01a4*/ 	.short	0x0001
        /*01a6*/ 	.short	0x0008
        /*01a8*/ 	.byte	0x00, 0xf4, 0x21, 0x00


	//----- nvinfo : EIATTR_KPARAM_INFO
	.align		4
.L_60:
        /*01ac*/ 	.byte	0x04, 0x17
        /*01ae*/ 	.short	(.L_62 - .L_61)
.L_61:
        /*01b0*/ 	.word	0x00000000
        /*01b4*/ 	.short	0x0000
        /*01b6*/ 	.short	0x0000
        /*01b8*/ 	.byte	0x00, 0xf4, 0x21, 0x00


	//----- nvinfo : EIATTR_MAXREG_COUNT
	.align		4
.L_62:
        /*01bc*/ 	.byte	0x03, 0x1b
        /*01be*/ 	.short	0x00ff


	//----- nvinfo : EIATTR_NUM_BARRIERS
	.align		4
        /*01c0*/ 	.byte	0x02, 0x4c
        /*01c2*/ 	.byte	0x01
	.zero		1


	//----- nvinfo : EIATTR_MERCURY_ISA_VERSION
	.align		4
        /*01c4*/ 	.byte	0x03, 0x5f
        /*01c6*/ 	.short	0x0000


	//----- nvinfo : EIATTR_COOP_GROUP_MASK_REGIDS
	.align		4
        /*01c8*/ 	.byte	0x04, 0x29
        /*01ca*/ 	.short	(.L_64 - .L_63)


	//   ....[0]....
.L_63:
        /*01cc*/ 	.word	0xffffffff


	//   ....[1]....
        /*01d0*/ 	.word	0xffffffff


	//   ....[2]....
        /*01d4*/ 	.word	0xffffffff


	//   ....[3]....
        /*01d8*/ 	.word	0xffffffff


	//   ....[4]....
        /*01dc*/ 	.word	0xffffffff


	//   ....[5]....
        /*01e0*/ 	.word	0xffffffff


	//   ....[6]....
        /*01e4*/ 	.word	0xffffffff


	//   ....[7]....
        /*01e8*/ 	.word	0xffffffff


	//----- nvinfo : EIATTR_COOP_GROUP_INSTR_OFFSETS
	.align		4
.L_64:
        /*01ec*/ 	.byte	0x04, 0x28
        /*01ee*/ 	.short	(.L_66 - .L_65)


	//   ....[0]....
.L_65:
        /*01f0*/ 	.word	0x00000ec0


	//   ....[1]....
        /*01f4*/ 	.word	0x00000ed0


	//   ....[2]....
        /*01f8*/ 	.word	0x00000f00


	//   ....[3]....
        /*01fc*/ 	.word	0x00000f10


	//   ....[4]....
        /*0200*/ 	.word	0x000011b0


	//   ....[5]....
        /*0204*/ 	.word	0x000011f0


	//   ....[6]....
        /*0208*/ 	.word	0x000012b0


	//   ....[7]....
        /*020c*/ 	.word	0x000012d0


	//----- nvinfo : EIATTR_EXIT_INSTR_OFFSETS
	.align		4
.L_66:
        /*0210*/ 	.byte	0x04, 0x1c
        /*0212*/ 	.short	(.L_68 - .L_67)


	//   ....[0]....
.L_67:
        /*0214*/ 	.word	0x00002440


	//   ....[1]....
        /*0218*/ 	.word	0x000024e0


	//----- nvinfo : EIATTR_REQNTID
	.align		4
.L_68:
        /*021c*/ 	.byte	0x04, 0x10
        /*021e*/ 	.short	(.L_70 - .L_69)
.L_69:
        /*0220*/ 	.word	0x00000100
        /*0224*/ 	.word	0x00000001
        /*0228*/ 	.word	0x00000001
.L_70:


//--------------------- .nv.callgraph             --------------------------
	.section	.nv.callgraph,"",@"SHT_CUDA_CALLGRAPH"
	.align	4
	.sectionentsize	8
	.align		4
        /*0000*/ 	.word	0x00000000
	.align		4
        /*0004*/ 	.word	0xffffffff
	.align		4
        /*0008*/ 	.word	0x00000000
	.align		4
        /*000c*/ 	.word	0xfffffffe
	.align		4
        /*0010*/ 	.word	0x00000000
	.align		4
        /*0014*/ 	.word	0xfffffffd
	.align		4
        /*0018*/ 	.word	0x00000000
	.align		4
        /*001c*/ 	.word	0xfffffffc


//--------------------- .nv.rel.action            --------------------------
	.section	.nv.rel.action,"",@"SHT_CUDA_RELOCINFO"
	.align	8
	.sectionentsize	8
        /*0000*/ 	.byte	0x73, 0x00, 0x00, 0x00, 0x00, 0x00, 0x00, 0x00, 0x00, 0x00, 0x00, 0x11, 0x25, 0x00, 0x05, 0x36


//--------------------- .nv.constant4             --------------------------
	.section	.nv.constant4,"a",@progbits
	.align	8
	.align		8
.nv.constant4:
        /*0000*/ 	.dword	_$_str


//--------------------- .nv.constant0.attn_fwd    --------------------------
	.section	.nv.constant0.attn_fwd,"a",@progbits
	.sectionflags	@""
	.align	4
.nv.constant0.attn_fwd:
	.zero		488


//--------------------- .text.attn_fwd            --------------------------
	.section	.text.attn_fwd,"ax",@progbits
	.sectioninfo	@"SHI_REGISTERS=64"
	.align	128
        .global         attn_fwd
        .type           attn_fwd,@function
        .size           attn_fwd,(.L_x_3 - attn_fwd)
        .other          attn_fwd,@"STO_CUDA_ENTRY STV_DEFAULT"
attn_fwd:
.text.attn_fwd:
[----:B------:R-:W-:Y:S02]  /*0000*/  IMAD.MOV.U32 R1, RZ, RZ, c[0x0][0x28] ;  /* 0x00000a00ff017624 */ /* 0x000fe400078e00ff */
[----:B------:R-:W0:Y:S01]  /*0010*/  S2R R60, SR_TID.X ;  /* 0x00000000003c7919 */ /* 0x000e220000002100 */
[----:B------:R-:W-:Y:S01]  /*0020*/  MOV R4, c[0x0][0x198] ;  /* 0x0000660000047a02 */ /* 0x000fe20000000f00 */
[----:B------:R-:W-:Y:S02]  /*0030*/  ULDC.64 UR4, c[0x0][0x118] ;  /* 0x0000460000047ab9 */ /* 0x000fe40000000a00 */
[----:B------:R-:W1:Y:S04]  /*0040*/  S2R R57, SR_CTAID.X ;  /* 0x0000000000397919 */ /* 0x000e680000002500 */
[----:B------:R-:W2:Y:S01]  /*0050*/  S2R R33, SR_CTAID.Y ;  /* 0x0000000000217919 */ /* 0x000ea20000002600 */
[----:B0-----:R-:W-:Y:S02]  /*0060*/  LOP3.LUT R0, R60, 0x7f, RZ, 0xc0, !PT ;  /* 0x0000007f3c007812 */ /* 0x001fe400078ec0ff */
[----:B------:R-:W-:-:S03]  /*0070*/  SHF.R.U32.HI R61, RZ, 0x7, R60 ;  /* 0x00000007ff3d7819 */ /* 0x000fc6000001163c */
[----:B-1----:R-:W-:Y:S01]  /*0080*/  IMAD R57, R57, 0x80, R0 ;  /* 0x0000008039397824 */ /* 0x002fe200078e0200 */
[----:B------:R-:W-:Y:S01]  /*0090*/  SGXT.U32 R61, R61, 0x1 ;  /* 0x000000013d3d781a */ /* 0x000fe20000000000 */
[----:B--2---:R-:W-:Y:S02]  /*00a0*/  IMAD R2, R33, c[0x0][0x190], RZ ;  /* 0x0000640021027a24 */ /* 0x004fe400078e02ff */
[----:B------:R-:W-:Y:S02]  /*00b0*/  IMAD R5, R57, c[0x0][0x194], RZ ;  /* 0x0000650039057a24 */ /* 0x000fe400078e02ff */
[----:B------:R-:W-:Y:S02]  /*00c0*/  IMAD.SHL.U32 R3, R2, 0x2, RZ ;  /* 0x0000000202037824 */ /* 0x000fe400078e00ff */
[----:B------:R-:W-:Y:S02]  /*00d0*/  IMAD.SHL.U32 R6, R5, 0x2, RZ ;  /* 0x0000000205067824 */ /* 0x000fe400078e00ff */
[----:B------:R-:W-:-:S02]  /*00e0*/  IMAD R7, R61, c[0x0][0x198], RZ ;  /* 0x000066003d077a24 */ /* 0x000fc400078e02ff */
[----:B------:R-:W-:Y:S01]  /*00f0*/  IMAD.HI R2, R2, 0x2, RZ ;  /* 0x0000000202027827 */ /* 0x000fe200078e02ff */
[----:B------:R-:W-:Y:S02]  /*0100*/  IADD3 R3, P0, P1, R6, c[0x0][0x160], R3 ;  /* 0x0000580006037a10 */ /* 0x000fe4000791e003 */
[----:B------:R-:W-:Y:S01]  /*0110*/  LEA R11, R4, R7, 0x1 ;  /* 0x00000007040b7211 */ /* 0x000fe200078e08ff */
[----:B------:R-:W-:-:S04]  /*0120*/  IMAD.HI R5, R5, 0x2, RZ ;  /* 0x0000000205057827 */ /* 0x000fc800078e02ff */
[C---:B------:R-:W-:Y:S01]  /*0130*/  IMAD R15, R4.reuse, 0x2, R11 ;  /* 0x00000002040f7824 */ /* 0x040fe200078e020b */
[----:B------:R-:W-:Y:S02]  /*0140*/  IADD3.X R2, R5, c[0x0][0x164], R2, P0, P1 ;  /* 0x0000590005027a10 */ /* 0x000fe400007e2402 */
[-C--:B------:R-:W-:Y:S02]  /*0150*/  LEA R8, P0, R7, R3.reuse, 0x1 ;  /* 0x0000000307087211 */ /* 0x080fe400078008ff */
[-C--:B------:R-:W-:Y:S02]  /*0160*/  LEA R12, P1, R11, R3.reuse, 0x1 ;  /* 0x000000030b0c7211 */ /* 0x080fe400078208ff */
[-C--:B------:R-:W-:Y:S01]  /*0170*/  LEA.HI.X.SX32 R9, R7, R2.reuse, 0x1, P0 ;  /* 0x0000000207097211 */ /* 0x080fe200000f0eff */
[C---:B------:R-:W-:Y:S01]  /*0180*/  IMAD R7, R4.reuse, 0x2, R15 ;  /* 0x0000000204077824 */ /* 0x040fe200078e020f */
[----:B------:R-:W-:Y:S02]  /*0190*/  LEA.HI.X.SX32 R13, R11, R2, 0x1, P1 ;  /* 0x000000020b0d7211 */ /* 0x000fe400008f0eff */
[----:B------:R-:W-:Y:S01]  /*01a0*/  LEA R14, P0, R15, R3, 0x1 ;  /* 0x000000030f0e7211 */ /* 0x000fe200078008ff */
[----:B------:R0:W2:Y:S01]  /*01b0*/  LDG.E.U16 R5, [R8.64] ;  /* 0x0000000408057981 */ /* 0x0000a2000c1e1500 */
[----:B------:R-:W-:-:S02]  /*01c0*/  LEA R11, R4, R7, 0x1 ;  /* 0x00000007040b7211 */ /* 0x000fc400078e08ff */
[-C--:B------:R-:W-:Y:S01]  /*01d0*/  LEA.HI.X.SX32 R15, R15, R2.reuse, 0x1, P0 ;  /* 0x000000020f0f7211 */ /* 0x080fe200000f0eff */
[----:B------:R1:W3:Y:S01]  /*01e0*/  LDG.E.U16 R6, [R12.64] ;  /* 0x000000040c067981 */ /* 0x0002e2000c1e1500 */
[-C--:B------:R-:W-:Y:S01]  /*01f0*/  LEA R16, P0, R7, R3.reuse, 0x1 ;  /* 0x0000000307107211 */ /* 0x080fe200078008ff */
[C---:B------:R-:W-:Y:S01]  /*0200*/  IMAD R21, R4.reuse, 0x2, R11 ;  /* 0x0000000204157824 */ /* 0x040fe200078e020b */
[-C--:B------:R-:W-:Y:S02]  /*0210*/  LEA R18, P1, R11, R3.reuse, 0x1 ;  /* 0x000000030b127211 */ /* 0x080fe400078208ff */
[-C--:B------:R-:W-:Y:S01]  /*0220*/  LEA.HI.X.SX32 R17, R7, R2.reuse, 0x1, P0 ;  /* 0x0000000207117211 */ /* 0x080fe200000f0eff */
[----:B------:R-:W-:Y:S01]  /*0230*/  IMAD R23, R4, 0x2, R21 ;  /* 0x0000000204177824 */ /* 0x000fe200078e0215 */
[----:B0-----:R-:W-:Y:S01]  /*0240*/  LEA R8, P0, R21, R3, 0x1 ;  /* 0x0000000315087211 */ /* 0x001fe200078008ff */
[----:B------:R0:W4:Y:S01]  /*0250*/  LDG.E.U16 R7, [R14.64] ;  /* 0x000000040e077981 */ /* 0x000122000c1e1500 */
[----:B------:R-:W-:-:S02]  /*0260*/  LEA.HI.X.SX32 R19, R11, R2, 0x1, P1 ;  /* 0x000000020b137211 */ /* 0x000fc400008f0eff */
[C---:B------:R-:W-:Y:S01]  /*0270*/  LEA R25, R4.reuse, R23, 0x1 ;  /* 0x0000001704197211 */ /* 0x040fe200078e08ff */
[----:B------:R5:W3:Y:S01]  /*0280*/  LDG.E.U16 R10, [R16.64] ;  /* 0x00000004100a7981 */ /* 0x000ae2000c1e1500 */
[-C--:B------:R-:W-:Y:S02]  /*0290*/  LEA.HI.X.SX32 R9, R21, R2.reuse, 0x1, P0 ;  /* 0x0000000215097211 */ /* 0x080fe400000f0eff */
[CC--:B-1----:R-:W-:Y:S01]  /*02a0*/  LEA R12, P0, R23.reuse, R3.reuse, 0x1 ;  /* 0x00000003170c7211 */ /* 0x0c2fe200078008ff */
[C---:B------:R-:W-:Y:S01]  /*02b0*/  IMAD R21, R4.reuse, 0x2, R25 ;  /* 0x0000000204157824 */ /* 0x040fe200078e0219 */
[----:B------:R1:W3:Y:S02]  /*02c0*/  LDG.E.U16 R11, [R18.64] ;  /* 0x00000004120b7981 */ /* 0x0002e4000c1e1500 */
[----:B------:R-:W-:Y:S01]  /*02d0*/  LEA.HI.X.SX32 R13, R23, R2, 0x1, P0 ;  /* 0x00000002170d7211 */ /* 0x000fe200000f0eff */
[----:B------:R-:W-:Y:S01]  /*02e0*/  IMAD R23, R4, 0x2, R21 ;  /* 0x0000000204177824 */ /* 0x000fe200078e0215 */
[-C--:B0-----:R-:W-:Y:S01]  /*02f0*/  LEA R14, P0, R25, R3.reuse, 0x1 ;  /* 0x00000003190e7211 */ /* 0x081fe200078008ff */
[----:B------:R0:W4:Y:S01]  /*0300*/  LDG.E.U16 R24, [R8.64] ;  /* 0x0000000408187981 */ /* 0x000122000c1e1500 */
[----:B-----5:R-:W-:-:S02]  /*0310*/  LEA R16, P1, R21, R3, 0x1 ;  /* 0x0000000315107211 */ /* 0x020fc400078208ff */
[----:B------:R-:W-:Y:S01]  /*0320*/  LEA R27, R4, R23, 0x1 ;  /* 0x00000017041b7211 */ /* 0x000fe200078e08ff */
[----:B------:R5:W4:Y:S01]  /*0330*/  LDG.E.U16 R26, [R12.64] ;  /* 0x000000040c1a7981 */ /* 0x000b22000c1e1500 */
[----:B------:R-:W-:-:S03]  /*0340*/  LEA.HI.X.SX32 R15, R25, R2, 0x1, P0 ;  /* 0x00000002190f7211 */ /* 0x000fc600000f0eff */
[C---:B------:R-:W-:Y:S01]  /*0350*/  IMAD R25, R4.reuse, 0x2, R27 ;  /* 0x0000000204197824 */ /* 0x040fe200078e021b */
[----:B------:R-:W-:Y:S01]  /*0360*/  LEA.HI.X.SX32 R17, R21, R2, 0x1, P1 ;  /* 0x0000000215117211 */ /* 0x000fe200008f0eff */
[----:B------:R5:W4:Y:S02]  /*0370*/  LDG.E.U16 R32, [R14.64] ;  /* 0x000000040e207981 */ /* 0x000b24000c1e1500 */
[C---:B------:R-:W-:Y:S01]  /*0380*/  IMAD R21, R4.reuse, 0x2, R25 ;  /* 0x0000000204157824 */ /* 0x040fe200078e0219 */
[----:B-1----:R-:W-:Y:S01]  /*0390*/  LEA R18, P0, R23, R3, 0x1 ;  /* 0x0000000317127211 */ /* 0x002fe200078008ff */
[----:B------:R1:W4:Y:S03]  /*03a0*/  LDG.E.U16 R28, [R16.64] ;  /* 0x00000004101c7981 */ /* 0x000326000c1e1500 */
[----:B0-----:R-:W-:-:S04]  /*03b0*/  LEA R9, R4, R21, 0x1 ;  /* 0x0000001504097211 */ /* 0x001fc800078e08ff */
[-C--:B------:R-:W-:Y:S01]  /*03c0*/  LEA R22, P1, R9, R3.reuse, 0x1 ;  /* 0x0000000309167211 */ /* 0x080fe200078208ff */
[C---:B-----5:R-:W-:Y:S01]  /*03d0*/  IMAD R13, R4.reuse, 0x2, R9 ;  /* 0x00000002040d7824 */ /* 0x060fe200078e0209 */
[-C--:B------:R-:W-:Y:S02]  /*03e0*/  LEA.HI.X.SX32 R19, R23, R2.reuse, 0x1, P0 ;  /* 0x0000000217137211 */ /* 0x080fe400000f0eff */
[-C--:B------:R-:W-:Y:S01]  /*03f0*/  LEA R20, P0, R21, R3.reuse, 0x1 ;  /* 0x0000000315147211 */ /* 0x080fe200078008ff */
[----:B------:R-:W-:Y:S01]  /*0400*/  IMAD R4, R4, 0x2, R13 ;  /* 0x0000000204047824 */ /* 0x000fe200078e020d */
[-C--:B------:R-:W-:Y:S01]  /*0410*/  LEA.HI.X.SX32 R23, R9, R2.reuse, 0x1, P1 ;  /* 0x0000000209177211 */ /* 0x080fe200008f0eff */
[----:B------:R0:W5:Y:S01]  /*0420*/  LDG.E.U16 R18, [R18.64] ;  /* 0x0000000412127981 */ /* 0x000162000c1e1500 */
[-C--:B------:R-:W-:Y:S02]  /*0430*/  LEA R14, P1, R13, R3.reuse, 0x1 ;  /* 0x000000030d0e7211 */ /* 0x080fe400078208ff */
[----:B------:R-:W-:Y:S01]  /*0440*/  LEA.HI.X.SX32 R21, R21, R2, 0x1, P0 ;  /* 0x0000000215157211 */ /* 0x000fe200000f0eff */
[----:B------:R-:W5:Y:S01]  /*0450*/  LDG.E.U16 R22, [R22.64] ;  /* 0x0000000416167981 */ /* 0x000f62000c1e1500 */
[----:B------:R-:W-:-:S02]  /*0460*/  LEA R8, P0, R27, R3, 0x1 ;  /* 0x000000031b087211 */ /* 0x000fc400078008ff */
[-C--:B------:R-:W-:Y:S01]  /*0470*/  LEA.HI.X.SX32 R15, R13, R2.reuse, 0x1, P1 ;  /* 0x000000020d0f7211 */ /* 0x080fe200008f0eff */
[----:B------:R-:W5:Y:S01]  /*0480*/  LDG.E.U16 R20, [R20.64] ;  /* 0x0000000414147981 */ /* 0x000f62000c1e1500 */
[CC--:B-1----:R-:W-:Y:S02]  /*0490*/  LEA R16, P1, R4.reuse, R3.reuse, 0x1 ;  /* 0x0000000304107211 */ /* 0x0c2fe400078208ff */
[-C--:B------:R-:W-:Y:S01]  /*04a0*/  LEA.HI.X.SX32 R9, R27, R2.reuse, 0x1, P0 ;  /* 0x000000021b097211 */ /* 0x080fe200000f0eff */
[----:B------:R1:W5:Y:S01]  /*04b0*/  LDG.E.U16 R14, [R14.64] ;  /* 0x000000040e0e7981 */ /* 0x000362000c1e1500 */
[C---:B------:R-:W-:Y:S02]  /*04c0*/  LEA R12, P0, R25.reuse, R3, 0x1 ;  /* 0x00000003190c7211 */ /* 0x040fe400078008ff */
[-C--:B------:R-:W-:Y:S01]  /*04d0*/  LEA.HI.X.SX32 R17, R4, R2.reuse, 0x1, P1 ;  /* 0x0000000204117211 */ /* 0x080fe200008f0eff */
[----:B------:R0:W5:Y:S01]  /*04e0*/  LDG.E.U16 R3, [R8.64] ;  /* 0x0000000408037981 */ /* 0x000162000c1e1500 */
[----:B------:R-:W-:-:S03]  /*04f0*/  LEA.HI.X.SX32 R13, R25, R2, 0x1, P0 ;  /* 0x00000002190d7211 */ /* 0x000fc600000f0eff */
[----:B------:R1:W5:Y:S04]  /*0500*/  LDG.E.U16 R2, [R16.64] ;  /* 0x0000000410027981 */ /* 0x000368000c1e1500 */
[----:B------:R1:W5:Y:S01]  /*0510*/  LDG.E.U16 R12, [R12.64] ;  /* 0x000000040c0c7981 */ /* 0x000362000c1e1500 */
[----:B------:R-:W-:Y:S02]  /*0520*/  SHF.R.S32.HI R4, RZ, 0x7, R60 ;  /* 0x00000007ff047819 */ /* 0x000fe4000001143c */
[----:B0-----:R-:W-:Y:S02]  /*0530*/  SHF.L.U32 R19, R0, 0x1, RZ ;  /* 0x0000000100137819 */ /* 0x001fe400000006ff */
[----:B------:R-:W-:-:S04]  /*0540*/  SGXT R0, R4, 0x1 ;  /* 0x000000010400781a */ /* 0x000fc80000000200 */
[----:B------:R-:W-:-:S04]  /*0550*/  LOP3.LUT R0, R19, 0x110, R0, 0x78, !PT ;  /* 0x0000011013007812 */ /* 0x000fc800078e7800 */
[C---:B------:R-:W-:Y:S02]  /*0560*/  LOP3.LUT R9, R0.reuse, 0x20, RZ, 0x3c, !PT ;  /* 0x0000002000097812 */ /* 0x040fe400078e3cff */
[C---:B-1----:R-:W-:Y:S02]  /*0570*/  LOP3.LUT R13, R0.reuse, 0x40, RZ, 0x3c, !PT ;  /* 0x00000040000d7812 */ /* 0x042fe400078e3cff */
[----:B------:R-:W-:Y:S01]  /*0580*/  LOP3.LUT R15, R0, 0x60, RZ, 0x3c, !PT ;  /* 0x00000060000f7812 */ /* 0x000fe200078e3cff */
[----:B------:R-:W-:-:S05]  /*0590*/  IMAD.MOV.U32 R4, RZ, RZ, 0x1 ;  /* 0x00000001ff047424 */ /* 0x000fca00078e00ff */
[----:B------:R-:W-:Y:S01]  /*05a0*/  ISETP.LE.AND P0, PT, R4, c[0x0][0x1d0], PT ;  /* 0x0000740004007a0c */ /* 0x000fe20003f03270 */
[----:B------:R-:W-:Y:S01]  /*05b0*/  IMAD.MOV.U32 R8, RZ, RZ, -0x800000 ;  /* 0xff800000ff087424 */ /* 0x000fe200078e00ff */
[----:B------:R-:W-:Y:S01]  /*05c0*/  MOV R4, 0x3f800000 ;  /* 0x3f80000000047802 */ /* 0x000fe20000000f00 */
[----:B------:R-:W-:Y:S01]  /*05d0*/  CS2R R30, SRZ ;  /* 0x00000000001e7805 */ /* 0x000fe2000001ff00 */
[----:B------:R-:W-:Y:S01]  /*05e0*/  CS2R R16, SRZ ;  /* 0x0000000000107805 */ /* 0x000fe2000001ff00 */
[----:B--2---:R-:W-:Y:S04]  /*05f0*/  STS.U16 [R0], R5 ;  /* 0x0000000500007388 */ /* 0x004fe80000000400 */
[----:B---3--:R-:W-:Y:S04]  /*0600*/  STS.U16 [R0+0x800], R11 ;  /* 0x0008000b00007388 */ /* 0x008fe80000000400 */
[----:B----4-:R-:W-:Y:S04]  /*0610*/  STS.U16 [R0+0x1000], R28 ;  /* 0x0010001c00007388 */ /* 0x010fe80000000400 */
[----:B-----5:R-:W-:Y:S04]  /*0620*/  STS.U16 [R0+0x1800], R20 ;  /* 0x0018001400007388 */ /* 0x020fe80000000400 */
[----:B------:R0:W-:Y:S04]  /*0630*/  STS.U16 [R9+0x200], R6 ;  /* 0x0002000609007388 */ /* 0x0001e80000000400 */
[----:B------:R-:W-:Y:S04]  /*0640*/  STS.U16 [R9+0xa00], R24 ;  /* 0x000a001809007388 */ /* 0x000fe80000000400 */
[----:B------:R-:W-:Y:S04]  /*0650*/  STS.U16 [R9+0x1200], R18 ;  /* 0x0012001209007388 */ /* 0x000fe80000000400 */
[----:B------:R1:W-:Y:S04]  /*0660*/  STS.U16 [R9+0x1a00], R22 ;  /* 0x001a001609007388 */ /* 0x0003e80000000400 */
[----:B------:R-:W-:Y:S04]  /*0670*/  STS.U16 [R13+0x400], R7 ;  /* 0x000400070d007388 */ /* 0x000fe80000000400 */
[----:B------:R2:W-:Y:S04]  /*0680*/  STS.U16 [R13+0xc00], R26 ;  /* 0x000c001a0d007388 */ /* 0x0005e80000000400 */
[----:B------:R-:W-:Y:S04]  /*0690*/  STS.U16 [R13+0x1400], R3 ;  /* 0x001400030d007388 */ /* 0x000fe80000000400 */
[----:B------:R3:W-:Y:S04]  /*06a0*/  STS.U16 [R13+0x1c00], R14 ;  /* 0x001c000e0d007388 */ /* 0x0007e80000000400 */
[----:B------:R-:W-:Y:S04]  /*06b0*/  STS.U16 [R15+0xe00], R32 ;  /* 0x000e00200f007388 */ /* 0x000fe80000000400 */
[----:B------:R-:W-:Y:S01]  /*06c0*/  STS.U16 [R15+0x1e00], R2 ;  /* 0x001e00020f007388 */ /* 0x000fe20000000400 */
[----:B0-----:R-:W-:Y:S01]  /*06d0*/  IMAD.MOV.U32 R6, RZ, RZ, 0x3f800000 ;  /* 0x3f800000ff067424 */ /* 0x001fe200078e00ff */
[----:B------:R-:W-:Y:S01]  /*06e0*/  CS2R R28, SRZ ;  /* 0x00000000001c7805 */ /* 0x000fe2000001ff00 */
[----:B-1----:R-:W-:Y:S01]  /*06f0*/  IMAD.MOV.U32 R9, RZ, RZ, -0x800000 ;  /* 0xff800000ff097424 */ /* 0x002fe200078e00ff */
[----:B------:R0:W-:Y:S01]  /*0700*/  STS.U16 [R15+0x600], R10 ;  /* 0x0006000a0f007388 */ /* 0x0001e20000000400 */
[----:B------:R-:W-:Y:S01]  /*0710*/  CS2R R18, SRZ ;  /* 0x0000000000127805 */ /* 0x000fe2000001ff00 */
[----:B------:R-:W-:Y:S01]  /*0720*/  CS2R R20, SRZ ;  /* 0x0000000000147805 */ /* 0x000fe2000001ff00 */
[----:B------:R-:W-:Y:S01]  /*0730*/  CS2R R22, SRZ ;  /* 0x0000000000167805 */ /* 0x000fe2000001ff00 */
[----:B------:R1:W-:Y:S01]  /*0740*/  STS.U16 [R15+0x1600], R12 ;  /* 0x0016000c0f007388 */ /* 0x0003e20000000400 */
[----:B------:R-:W-:Y:S01]  /*0750*/  CS2R R24, SRZ ;  /* 0x0000000000187805 */ /* 0x000fe2000001ff00 */
[----:B--2---:R-:W-:Y:S01]  /*0760*/  CS2R R26, SRZ ;  /* 0x00000000001a7805 */ /* 0x004fe2000001ff00 */
[C---:B------:R-:W-:Y:S01]  /*0770*/  LOP3.LUT R0, R60.reuse, 0xf, RZ, 0xc0, !PT ;  /* 0x0000000f3c007812 */ /* 0x040fe200078ec0ff */
[C---:B---3--:R-:W-:Y:S01]  /*0780*/  IMAD.SHL.U32 R13, R60.reuse, 0x8, RZ ;  /* 0x000000083c0d7824 */ /* 0x048fe200078e00ff */
[C---:B0-----:R-:W-:Y:S01]  /*0790*/  SHF.L.U32 R10, R60.reuse, 0x1, RZ ;  /* 0x000000013c0a7819 */ /* 0x041fe200000006ff */
[----:B-1----:R-:W-:Y:S01]  /*07a0*/  IMAD.SHL.U32 R12, R60, 0x20, RZ ;  /* 0x000000203c0c7824 */ /* 0x002fe200078e00ff */
[----:B------:R-:W-:Y:S05]  /*07b0*/  @!P0 BRA `(.L_x_0) ;  /* 0x00000cd000008947 */ /* 0x000fea0003800000 */
[C---:B------:R-:W-:Y:S01]  /*07c0*/  IMAD R2, R33.reuse, c[0x0][0x1b0], RZ ;  /* 0x00006c0021027a24 */ /* 0x040fe200078e02ff */
[----:B------:R-:W-:Y:S01]  /*07d0*/  LOP3.LUT R3, R60, 0x1f, RZ, 0xc0, !PT ;  /* 0x0000001f3c037812 */ /* 0x000fe200078ec0ff */
[----:B------:R-:W-:Y:S01]  /*07e0*/  IMAD R5, R0, c[0x0][0x1b4], RZ ;  /* 0x00006d0000057a24 */ /* 0x000fe200078e02ff */
[----:B------:R-:W-:Y:S01]  /*07f0*/  LOP3.LUT R6, R60, 0x7, RZ, 0xc0, !PT ;  /* 0x000000073c067812 */ /* 0x000fe200078ec0ff */
[----:B------:R-:W-:Y:S01]  /*0800*/  IMAD R0, R33, c[0x0][0x1a0], RZ ;  /* 0x0000680021007a24 */ /* 0x000fe200078e02ff */
[----:B------:R-:W-:Y:S01]  /*0810*/  SHF.L.U32 R4, R2, 0x1, RZ ;  /* 0x0000000102047819 */ /* 0x000fe200000006ff */
[----:B------:R-:W-:Y:S01]  /*0820*/  IMAD.SHL.U32 R7, R5, 0x2, RZ ;  /* 0x0000000205077824 */ /* 0x000fe200078e00ff */
[----:B------:R-:W-:Y:S01]  /*0830*/  LOP3.LUT R13, R13, 0x30, RZ, 0xc0, !PT ;  /* 0x000000300d0d7812 */ /* 0x000fe200078ec0ff */
[----:B------:R-:W-:Y:S01]  /*0840*/  IMAD R3, R3, c[0x0][0x1a8], RZ ;  /* 0x00006a0003037a24 */ /* 0x000fe200078e02ff */
[----:B------:R-:W-:Y:S01]  /*0850*/  LOP3.LUT R11, R10, 0x10, RZ, 0xc0, !PT ;  /* 0x000000100a0b7812 */ /* 0x000fe200078ec0ff */
[----:B------:R-:W-:Y:S01]  /*0860*/  CS2R R28, SRZ ;  /* 0x00000000001c7805 */ /* 0x000fe2000001ff00 */
[----:B------:R-:W-:Y:S01]  /*0870*/  IADD3 R44, P2, P3, R7, c[0x0][0x170], R4 ;  /* 0x00005c00072c7a10 */ /* 0x000fe20007b5e004 */
[----:B------:R-:W-:Y:S01]  /*0880*/  IMAD.HI R7, R5, 0x2, RZ ;  /* 0x0000000205077827 */ /* 0x000fe200078e02ff */
[----:B------:R-:W-:Y:S01]  /*0890*/  LOP3.LUT R8, R60, 0x10, RZ, 0xc0, !PT ;  /* 0x000000103c087812 */ /* 0x000fe200078ec0ff */
[----:B------:R-:W-:Y:S01]  /*08a0*/  CS2R R30, SRZ ;  /* 0x00000000001e7805 */ /* 0x000fe2000001ff00 */
[----:B------:R-:W-:Y:S01]  /*08b0*/  LOP3.LUT R11, R11, 0xe0, R60, 0xf8, !PT ;  /* 0x000000e00b0b7812 */ /* 0x000fe200078ef83c */
[----:B------:R-:W-:Y:S01]  /*08c0*/  IMAD.HI R4, R2, 0x2, RZ ;  /* 0x0000000202047827 */ /* 0x000fe200078e02ff */
[----:B------:R-:W-:Y:S01]  /*08d0*/  SHF.L.U32 R2, R0, 0x1, RZ ;  /* 0x0000000100027819 */ /* 0x000fe200000006ff */
[----:B------:R-:W-:Y:S01]  /*08e0*/  CS2R R16, SRZ ;  /* 0x0000000000107805 */ /* 0x000fe2000001ff00 */
[----:B------:R-:W-:Y:S01]  /*08f0*/  LOP3.LUT R56, R10, 0x1fe, RZ, 0xc0, !PT ;  /* 0x000001fe0a387812 */ /* 0x000fe200078ec0ff */
[----:B------:R-:W-:Y:S01]  /*0900*/  IMAD.SHL.U32 R5, R3, 0x2, RZ ;  /* 0x0000000203057824 */ /* 0x000fe200078e00ff */
[----:B------:R-:W-:Y:S01]  /*0910*/  IADD3.X R7, R7, c[0x0][0x174], R4, P2, P3 ;  /* 0x00005d0007077a10 */ /* 0x000fe200017e6404 */
[C---:B------:R-:W-:Y:S01]  /*0920*/  IMAD R54, R6.reuse, 0x40, R13 ;  /* 0x0000004006367824 */ /* 0x040fe200078e020d */
[----:B------:R-:W-:Y:S01]  /*0930*/  SHF.R.U32.HI R4, RZ, 0x5, R60 ;  /* 0x00000005ff047819 */ /* 0x000fe2000001163c */
[----:B------:R-:W-:Y:S01]  /*0940*/  IMAD R6, R6, 0x110, RZ ;  /* 0x0000011006067824 */ /* 0x000fe200078e02ff */
[----:B------:R-:W-:Y:S01]  /*0950*/  IADD3 R51, P0, P1, R5, c[0x0][0x168], R2 ;  /* 0x00005a0005337a10 */ /* 0x000fe2000791e002 */
[----:B------:R-:W-:Y:S01]  /*0960*/  IMAD.SHL.U32 R55, R8, 0x80, RZ ;  /* 0x0000008008377824 */ /* 0x000fe200078e00ff */
[--C-:B------:R-:W-:Y:S01]  /*0970*/  SHF.R.U32.HI R2, RZ, 0x4, R60.reuse ;  /* 0x00000004ff027819 */ /* 0x100fe2000001163c */
[----:B------:R-:W-:Y:S01]  /*0980*/  IMAD.HI R0, R0, 0x2, RZ ;  /* 0x0000000200007827 */ /* 0x000fe200078e02ff */
[--C-:B------:R-:W-:Y:S01]  /*0990*/  SHF.R.S32.HI R5, RZ, 0x2, R60.reuse ;  /* 0x00000002ff057819 */ /* 0x100fe2000001143c */
[----:B------:R-:W-:Y:S01]  /*09a0*/  CS2R R18, SRZ ;  /* 0x0000000000127805 */ /* 0x000fe2000001ff00 */
[----:B------:R-:W-:Y:S01]  /*09b0*/  SGXT.U32 R4, R4, 0x3 ;  /* 0x000000030404781a */ /* 0x000fe20000000000 */
[----:B------:R-:W-:Y:S01]  /*09c0*/  IMAD.HI R3, R3, 0x2, RZ ;  /* 0x0000000203037827 */ /* 0x000fe200078e02ff */
[----:B------:R-:W-:Y:S01]  /*09d0*/  SGXT.U32 R2, R2, 0x4 ;  /* 0x000000040202781a */ /* 0x000fe20000000000 */
[----:B------:R-:W-:Y:S01]  /*09e0*/  CS2R R20, SRZ ;  /* 0x0000000000147805 */ /* 0x000fe2000001ff00 */
[----:B------:R-:W-:Y:S01]  /*09f0*/  SGXT R5, R5, 0x1 ;  /* 0x000000010505781a */ /* 0x000fe20000000200 */
[----:B------:R-:W-:Y:S01]  /*0a00*/  IMAD R4, R4, c[0x0][0x1a4], RZ ;  /* 0x0000690004047a24 */ /* 0x000fe200078e02ff */
[--C-:B------:R-:W-:Y:S01]  /*0a10*/  SHF.R.U32.HI R9, RZ, 0x2, R60.reuse ;  /* 0x00000002ff097819 */ /* 0x100fe2000001163c */
[----:B------:R-:W-:Y:S01]  /*0a20*/  IMAD R2, R2, c[0x0][0x1b8], RZ ;  /* 0x00006e0002027a24 */ /* 0x000fe200078e02ff */
[----:B------:R-:W-:Y:S01]  /*0a30*/  LOP3.LUT R6, R6, R11, RZ, 0x3c, !PT ;  /* 0x0000000b06067212 */ /* 0x000fe200078e3cff */
[----:B------:R-:W-:Y:S01]  /*0a40*/  IMAD.MOV.U32 R11, RZ, RZ, c[0x0][0x1a4] ;  /* 0x00006900ff0b7624 */ /* 0x000fe200078e00ff */
[----:B------:R-:W-:Y:S01]  /*0a50*/  LOP3.LUT R5, R5, 0x90, RZ, 0xc0, !PT ;  /* 0x0000009005057812 */ /* 0x000fe200078ec0ff */
[----:B------:R-:W-:Y:S01]  /*0a60*/  IMAD.MOV.U32 R13, RZ, RZ, c[0x0][0x1b8] ;  /* 0x00006e00ff0d7624 */ /* 0x000fe200078e00ff */
[----:B------:R-:W-:Y:S01]  /*0a70*/  LOP3.LUT R56, R56, 0x30, R9, 0x78, !PT ;  /* 0x0000003038387812 */ /* 0x000fe200078e7809 */
[----:B------:R-:W-:Y:S01]  /*0a80*/  IMAD R52, R8, -0x70, R55 ;  /* 0xffffff9008347824 */ /* 0x000fe200078e0237 */
[----:B------:R-:W-:Y:S01]  /*0a90*/  SHF.R.S32.HI R8, RZ, 0x6, R60 ;  /* 0x00000006ff087819 */ /* 0x000fe2000001143c */
[----:B------:R-:W-:Y:S01]  /*0aa0*/  CS2R R22, SRZ ;  /* 0x0000000000167805 */ /* 0x000fe2000001ff00 */
[----:B------:R-:W-:Y:S01]  /*0ab0*/  IADD3.X R9, R3, c[0x0][0x16c], R0, P0, P1 ;  /* 0x00005b0003097a10 */ /* 0x000fe200007e2400 */
[----:B------:R-:W-:Y:S01]  /*0ac0*/  IMAD R3, R13, 0x10, R2 ;  /* 0x000000100d037824 */ /* 0x000fe200078e0202 */
[----:B------:R-:W-:Y:S01]  /*0ad0*/  LEA R0, R11, R4, 0x3 ;  /* 0x000000040b007211 */ /* 0x000fe200078e18ff */
[----:B------:R-:W-:Y:S01]  /*0ae0*/  CS2R R24, SRZ ;  /* 0x0000000000187805 */ /* 0x000fe2000001ff00 */
[----:B------:R-:W-:Y:S01]  /*0af0*/  LOP3.LUT R5, R5, 0x60, R12, 0xf8, !PT ;  /* 0x0000006005057812 */ /* 0x000fe200078ef80c */
[----:B------:R-:W-:Y:S01]  /*0b00*/  CS2R R26, SRZ ;  /* 0x00000000001a7805 */ /* 0x000fe2000001ff00 */
[----:B------:R-:W-:-:S02]  /*0b10*/  SGXT R8, R8, 0x1 ;  /* 0x000000010808781a */ /* 0x000fc40000000200 */
[-C--:B------:R-:W-:Y:S02]  /*0b20*/  LEA R48, P2, R2, R44.reuse, 0x1 ;  /* 0x0000002c02307211 */ /* 0x080fe400078408ff */
[-C--:B------:R-:W-:Y:S02]  /*0b30*/  LEA R58, P0, R4, R51.reuse, 0x1 ;  /* 0x00000033043a7211 */ /* 0x080fe400078008ff */
[----:B------:R-:W-:Y:S02]  /*0b40*/  LEA R50, P1, R0, R51, 0x1 ;  /* 0x0000003300327211 */ /* 0x000fe400078208ff */
[----:B------:R-:W-:Y:S02]  /*0b50*/  LEA R44, P3, R3, R44, 0x1 ;  /* 0x0000002c032c7211 */ /* 0x000fe400078608ff */
[----:B------:R-:W-:Y:S02]  /*0b60*/  LOP3.LUT R5, R5, 0x10, R10, 0x78, !PT ;  /* 0x0000001005057812 */ /* 0x000fe400078e780a */
[----:B------:R-:W-:-:S02]  /*0b70*/  LOP3.LUT R8, R8, 0x90, RZ, 0xc0, !PT ;  /* 0x0000009008087812 */ /* 0x000fc400078ec0ff */
[----:B------:R-:W-:Y:S02]  /*0b80*/  IADD3 R55, R55, R6, RZ ;  /* 0x0000000637377210 */ /* 0x000fe40007ffe0ff */
[-C--:B------:R-:W-:Y:S01]  /*0b90*/  LEA.HI.X.SX32 R59, R4, R9.reuse, 0x1, P0 ;  /* 0x00000009043b7211 */ /* 0x080fe200000f0eff */
[----:B------:R-:W-:Y:S01]  /*0ba0*/  IMAD.MOV.U32 R4, RZ, RZ, 0x3f800000 ;  /* 0x3f800000ff047424 */ /* 0x000fe200078e00ff */
[----:B------:R-:W-:Y:S02]  /*0bb0*/  LEA.HI.X.SX32 R51, R0, R9, 0x1, P1 ;  /* 0x0000000900337211 */ /* 0x000fe400008f0eff */
[-C--:B------:R-:W-:Y:S02]  /*0bc0*/  LEA.HI.X.SX32 R49, R2, R7.reuse, 0x1, P2 ;  /* 0x0000000702317211 */ /* 0x080fe400010f0eff */
[----:B------:R-:W-:Y:S01]  /*0bd0*/  LEA.HI.X.SX32 R45, R3, R7, 0x1, P3 ;  /* 0x00000007032d7211 */ /* 0x000fe200018f0eff */
[----:B------:R-:W-:Y:S01]  /*0be0*/  IMAD.MOV.U32 R7, RZ, RZ, -0x800000 ;  /* 0xff800000ff077424 */ /* 0x000fe200078e00ff */
[----:B------:R-:W-:Y:S01]  /*0bf0*/  IADD3 R52, R5, R52, RZ ;  /* 0x0000003405347210 */ /* 0x000fe20007ffe0ff */
[----:B------:R-:W-:Y:S01]  /*0c00*/  IMAD.MOV.U32 R5, RZ, RZ, RZ ;  /* 0x000000ffff057224 */ /* 0x000fe200078e00ff */
[----:B------:R-:W-:Y:S01]  /*0c10*/  MOV R2, 0xff800000 ;  /* 0xff80000000027802 */ /* 0x000fe20000000f00 */
[----:B------:R-:W-:Y:S01]  /*0c20*/  IMAD.MOV.U32 R3, RZ, RZ, RZ ;  /* 0x000000ffff037224 */ /* 0x000fe200078e00ff */
[----:B------:R-:W-:-:S02]  /*0c30*/  MOV R0, RZ ;  /* 0x000000ff00007202 */ /* 0x000fc40000000f00 */
[----:B------:R-:W-:Y:S02]  /*0c40*/  MOV R6, 0x3f800000 ;  /* 0x3f80000000067802 */ /* 0x000fe40000000f00 */
[--C-:B------:R-:W-:Y:S02]  /*0c50*/  LOP3.LUT R54, R54, 0x30, R10.reuse, 0x78, !PT ;  /* 0x0000003036367812 */ /* 0x100fe400078e780a */
[----:B------:R-:W-:Y:S02]  /*0c60*/  LOP3.LUT R53, R8, 0x17e, R10, 0x78, !PT ;  /* 0x0000017e08357812 */ /* 0x000fe400078e780a */
.L_x_1:
[----:B------:R-:W-:-:S04]  /*0c70*/  IMAD.WIDE R10, R5, 0x2, R50 ;  /* 0x00000002050a7825 */ /* 0x000fc800078e0232 */
[----:B------:R-:W-:Y:S02]  /*0c80*/  IMAD.WIDE R8, R5, 0x2, R58 ;  /* 0x0000000205087825 */ /* 0x000fe400078e023a */
[----:B------:R-:W2:Y:S04]  /*0c90*/  LDG.E.U16 R11, [R10.64] ;  /* 0x000000040a0b7981 */ /* 0x000ea8000c1e1500 */
[----:B------:R0:W3:Y:S04]  /*0ca0*/  LDG.E.U16 R13, [R8.64] ;  /* 0x00000004080d7981 */ /* 0x0000e8000c1e1500 */
[----:B------:R-:W-:Y:S01]  /*0cb0*/  BAR.SYNC.DEFER_BLOCKING 0x0 ;  /* 0x0000000000007b1d */ /* 0x000fe20000010000 */
[----:B------:R-:W-:-:S04]  /*0cc0*/  IMAD.WIDE R46, R0, 0x2, R48 ;  /* 0x00000002002e7825 */ /* 0x000fc800078e0230 */
[----:B0-----:R-:W-:Y:S01]  /*0cd0*/  IMAD.WIDE R8, R0, 0x2, R44 ;  /* 0x0000000200087825 */ /* 0x001fe200078e022c */
[----:B--2---:R-:W-:Y:S04]  /*0ce0*/  STS.U16 [R56+0x2200], R11 ;  /* 0x0022000b38007388 */ /* 0x004fe80000000400 */
[----:B---3--:R-:W-:Y:S04]  /*0cf0*/  STS.U16 [R56+0x2000], R13 ;  /* 0x0020000d38007388 */ /* 0x008fe80000000400 */
[----:B------:R-:W-:Y:S06]  /*0d00*/  BAR.SYNC.DEFER_BLOCKING 0x0 ;  /* 0x0000000000007b1d */ /* 0x000fec0000010000 */
[----:B------:R0:W2:Y:S04]  /*0d10*/  LDG.E.U16 R46, [R46.64] ;  /* 0x000000042e2e7981 */ /* 0x0000a8000c1e1500 */
[----:B------:R-:W-:Y:S04]  /*0d20*/  LDSM.16.MT88.4 R40, [R55] ;  /* 0x000000003728783b */ /* 0x000fe80000004200 */
[----:B------:R-:W1:Y:S04]  /*0d30*/  LDSM.16.M88.4 R12, [R54+0x2000] ;  /* 0x00200000360c783b */ /* 0x000e680000000200 */
[----:B0-----:R0:W3:Y:S04]  /*0d40*/  LDG.E.U16 R47, [R8.64] ;  /* 0x00000004082f7981 */ /* 0x0010e8000c1e1500 */
[----:B------:R-:W-:Y:S04]  /*0d50*/  LDSM.16.MT88.4 R32, [R55+0x1000] ;  /* 0x001000003720783b */ /* 0x000fe80000004200 */
[----:B0-----:R-:W0:Y:S04]  /*0d60*/  LDSM.16.M88.4 R8, [R54+0x2200] ;  /* 0x002200003608783b */ /* 0x001e280000000200 */
[----:B------:R-:W-:Y:S01]  /*0d70*/  BAR.SYNC.DEFER_BLOCKING 0x0 ;  /* 0x0000000000007b1d */ /* 0x000fe20000010000 */
[C---:B-1----:R-:W-:Y:S08]  /*0d80*/  HMMA.16816.F32 R36, R40.reuse, R12, RZ ;  /* 0x0000000c2824723c */ /* 0x042ff000000018ff */
[----:B0-----:R-:W-:Y:S11]  /*0d90*/  HMMA.16816.F32 R40, R40, R8, RZ ;  /* 0x000000082828723c */ /* 0x001ff600000018ff */
[----:B------:R-:W-:Y:S05]  /*0da0*/  @!UPT UIADD3 URZ, URZ, URZ, URZ ;  /* 0x0000003f3f3ff290 */ /* 0x000fea000fffe03f */
[C---:B------:R-:W-:Y:S08]  /*0db0*/  HMMA.16816.F32 R36, R32.reuse, R14, R36 ;  /* 0x0000000e2024723c */ /* 0x040ff00000001824 */
[----:B------:R-:W-:Y:S11]  /*0dc0*/  HMMA.16816.F32 R40, R32, R10, R40 ;  /* 0x0000000a2028723c */ /* 0x000ff60000001828 */
[----:B------:R-:W-:Y:S05]  /*0dd0*/  @!UPT UIADD3 URZ, URZ, URZ, URZ ;  /* 0x0000003f3f3ff290 */ /* 0x000fea000fffe03f */
[----:B------:R-:W-:Y:S02]  /*0de0*/  FMUL R10, R36, c[0x0][0x188] ;  /* 0x00006200240a7a20 */ /* 0x000fe40000400000 */
[----:B------:R-:W-:-:S05]  /*0df0*/  FMUL R11, R37, c[0x0][0x188] ;  /* 0x00006200250b7a20 */ /* 0x000fca0000400000 */
[----:B------:R-:W-:Y:S01]  /*0e00*/  FMNMX R11, R10, R11, !PT ;  /* 0x0000000b0a0b7209 */ /* 0x000fe20007800000 */
[----:B------:R-:W-:Y:S02]  /*0e10*/  FMUL R12, R39, c[0x0][0x188] ;  /* 0x00006200270c7a20 */ /* 0x000fe40000400000 */
[----:B------:R-:W-:-:S05]  /*0e20*/  FMUL R8, R40, c[0x0][0x188] ;  /* 0x0000620028087a20 */ /* 0x000fca0000400000 */
[----:B------:R-:W-:Y:S01]  /*0e30*/  FMNMX R8, R8, R11, !PT ;  /* 0x0000000b08087209 */ /* 0x000fe20007800000 */
[----:B------:R-:W-:Y:S02]  /*0e40*/  FMUL R11, R38, c[0x0][0x188] ;  /* 0x00006200260b7a20 */ /* 0x000fe40000400000 */
[----:B------:R-:W-:Y:S02]  /*0e50*/  FMUL R10, R42, c[0x0][0x188] ;  /* 0x000062002a0a7a20 */ /* 0x000fe40000400000 */
[----:B------:R-:W-:Y:S01]  /*0e60*/  FMUL R9, R41, c[0x0][0x188] ;  /* 0x0000620029097a20 */ /* 0x000fe20000400000 */
[----:B------:R-:W-:Y:S01]  /*0e70*/  FMNMX R13, R11, R12, !PT ;  /* 0x0000000c0b0d7209 */ /* 0x000fe20007800000 */
[----:B------:R-:W-:-:S03]  /*0e80*/  FMUL R11, R43, c[0x0][0x188] ;  /* 0x000062002b0b7a20 */ /* 0x000fc60000400000 */
[----:B------:R-:W-:Y:S02]  /*0e90*/  FMNMX R10, R10, R13, !PT ;  /* 0x0000000d0a0a7209 */ /* 0x000fe40007800000 */
[----:B------:R-:W-:Y:S02]  /*0ea0*/  FMNMX R9, R9, R8, !PT ;  /* 0x0000000809097209 */ /* 0x000fe40007800000 */
[----:B------:R-:W-:-:S03]  /*0eb0*/  FMNMX R10, R11, R10, !PT ;  /* 0x0000000a0b0a7209 */ /* 0x000fc60007800000 */
[----:B------:R-:W0:Y:S04]  /*0ec0*/  SHFL.BFLY PT, R8, R9, 0x2, 0x1f ;  /* 0x0c401f0009087f89 */ /* 0x000e2800000e0000 */
[----:B------:R-:W1:Y:S01]  /*0ed0*/  SHFL.BFLY PT, R13, R10, 0x2, 0x1f ;  /* 0x0c401f000a0d7f89 */ /* 0x000e6200000e0000 */
[----:B0-----:R-:W-:Y:S02]  /*0ee0*/  FMNMX R11, R9, R8, !PT ;  /* 0x00000008090b7209 */ /* 0x001fe40007800000 */
[----:B-1----:R-:W-:-:S03]  /*0ef0*/  FMNMX R12, R10, R13, !PT ;  /* 0x0000000d0a0c7209 */ /* 0x002fc60007800000 */
[----:B------:R-:W0:Y:S04]  /*0f00*/  SHFL.BFLY PT, R8, R11, 0x1, 0x1f ;  /* 0x0c201f000b087f89 */ /* 0x000e2800000e0000 */
[----:B------:R-:W1:Y:S01]  /*0f10*/  SHFL.BFLY PT, R9, R12, 0x1, 0x1f ;  /* 0x0c201f000c097f89 */ /* 0x000e6200000e0000 */
[----:B0-----:R-:W-:Y:S02]  /*0f20*/  FMNMX R13, R11, R8, !PT ;  /* 0x000000080b0d7209 */ /* 0x001fe40007800000 */
[----:B-1----:R-:W-:Y:S02]  /*0f30*/  FMNMX R14, R12, R9, !PT ;  /* 0x000000090c0e7209 */ /* 0x002fe40007800000 */
[----:B------:R-:W-:Y:S02]  /*0f40*/  FMNMX R8, R13, R2, !PT ;  /* 0x000000020d087209 */ /* 0x000fe40007800000 */
[----:B------:R-:W-:-:S03]  /*0f50*/  FMNMX R9, R14, R7, !PT ;  /* 0x000000070e097209 */ /* 0x000fc60007800000 */
[--C-:B------:R-:W-:Y:S02]  /*0f60*/  FFMA R36, R36, c[0x0][0x188], -R8.reuse ;  /* 0x0000620024247a23 */ /* 0x100fe40000000808 */
[--C-:B------:R-:W-:Y:S02]  /*0f70*/  FFMA R37, R37, c[0x0][0x188], -R8.reuse ;  /* 0x0000620025257a23 */ /* 0x100fe40000000808 */
[----:B------:R-:W-:Y:S02]  /*0f80*/  FFMA R39, R39, c[0x0][0x188], -R9 ;  /* 0x0000620027277a23 */ /* 0x000fe40000000809 */
[----:B------:R-:W-:Y:S02]  /*0f90*/  FMUL R36, R36, 1.4426950216293334961 ;  /* 0x3fb8aa3b24247820 */ /* 0x000fe40000400000 */
[----:B------:R-:W-:Y:S02]  /*0fa0*/  FMUL R10, R37, 1.4426950216293334961 ;  /* 0x3fb8aa3b250a7820 */ /* 0x000fe40000400000 */
[----:B------:R-:W-:-:S02]  /*0fb0*/  FFMA R40, R40, c[0x0][0x188], -R8 ;  /* 0x0000620028287a23 */ /* 0x000fc40000000808 */
[--C-:B------:R-:W-:Y:S02]  /*0fc0*/  FFMA R12, R38, c[0x0][0x188], -R9.reuse ;  /* 0x00006200260c7a23 */ /* 0x100fe40000000809 */
[----:B------:R-:W-:Y:S02]  /*0fd0*/  FMUL R32, R39, 1.4426950216293334961 ;  /* 0x3fb8aa3b27207820 */ /* 0x000fe40000400000 */
[----:B------:R-:W-:Y:S02]  /*0fe0*/  FFMA R42, R42, c[0x0][0x188], -R9 ;  /* 0x000062002a2a7a23 */ /* 0x000fe40000000809 */
[----:B------:R-:W-:Y:S02]  /*0ff0*/  FMUL R11, R40, 1.4426950216293334961 ;  /* 0x3fb8aa3b280b7820 */ /* 0x000fe40000400000 */
[----:B------:R-:W-:Y:S01]  /*1000*/  FMUL R12, R12, 1.4426950216293334961 ;  /* 0x3fb8aa3b0c0c7820 */ /* 0x000fe20000400000 */
[----:B------:R-:W-:Y:S01]  /*1010*/  MUFU.EX2 R36, R36 ;  /* 0x0000002400247308 */ /* 0x000fe20000000800 */
[----:B------:R-:W-:-:S02]  /*1020*/  FFMA R41, R41, c[0x0][0x188], -R8 ;  /* 0x0000620029297a23 */ /* 0x000fc40000000808 */
[----:B------:R-:W-:Y:S02]  /*1030*/  FMUL R39, R42, 1.4426950216293334961 ;  /* 0x3fb8aa3b2a277820 */ /* 0x000fe40000400000 */
[----:B------:R-:W-:-:S03]  /*1040*/  FFMA R43, R43, c[0x0][0x188], -R9 ;  /* 0x000062002b2b7a23 */ /* 0x000fc60000000809 */
[----:B------:R-:W0:Y:S01]  /*1050*/  MUFU.EX2 R10, R10 ;  /* 0x0000000a000a7308 */ /* 0x000e220000000800 */
[----:B------:R-:W-:Y:S02]  /*1060*/  FMUL R41, R41, 1.4426950216293334961 ;  /* 0x3fb8aa3b29297820 */ /* 0x000fe40000400000 */
[----:B------:R-:W-:-:S05]  /*1070*/  FMUL R33, R43, 1.4426950216293334961 ;  /* 0x3fb8aa3b2b217820 */ /* 0x000fca0000400000 */
[----:B------:R-:W-:Y:S08]  /*1080*/  MUFU.EX2 R37, R12 ;  /* 0x0000000c00257308 */ /* 0x000ff00000000800 */
[----:B------:R-:W1:Y:S08]  /*1090*/  MUFU.EX2 R32, R32 ;  /* 0x0000002000207308 */ /* 0x000e700000000800 */
[----:B------:R-:W4:Y:S08]  /*10a0*/  MUFU.EX2 R11, R11 ;  /* 0x0000000b000b7308 */ /* 0x000f300000000800 */
[----:B------:R-:W5:Y:S08]  /*10b0*/  MUFU.EX2 R39, R39 ;  /* 0x0000002700277308 */ /* 0x000f700000000800 */
[----:B------:R-:W2:Y:S01]  /*10c0*/  MUFU.EX2 R38, R41 ;  /* 0x0000002900267308 */ /* 0x000ea20000000800 */
[----:B0-----:R-:W-:-:S07]  /*10d0*/  FADD R34, R36, R10 ;  /* 0x0000000a24227221 */ /* 0x001fce0000000000 */
[----:B------:R-:W0:Y:S01]  /*10e0*/  MUFU.EX2 R33, R33 ;  /* 0x0000002100217308 */ /* 0x000e220000000800 */
[----:B------:R-:W-:Y:S01]  /*10f0*/  F2FP.PACK_AB R36, R10, R36 ;  /* 0x000000240a24723e */ /* 0x000fe200000000ff */
[----:B-1----:R-:W-:Y:S01]  /*1100*/  FADD R10, R37, R32 ;  /* 0x00000020250a7221 */ /* 0x002fe20000000000 */
[----:B--2---:R-:W-:Y:S04]  /*1110*/  STS.U16 [R53+0x2000], R46 ;  /* 0x0020002e35007388 */ /* 0x004fe80000000400 */
[----:B---3--:R-:W-:Y:S04]  /*1120*/  STS.U16 [R53+0x2200], R47 ;  /* 0x0022002f35007388 */ /* 0x008fe80000000400 */
[----:B------:R-:W-:Y:S01]  /*1130*/  BAR.SYNC.DEFER_BLOCKING 0x0 ;  /* 0x0000000000007b1d */ /* 0x000fe20000010000 */
[----:B----4-:R-:W-:-:S02]  /*1140*/  FADD R35, R11, R34 ;  /* 0x000000220b237221 */ /* 0x010fc40000000000 */
[----:B-----5:R-:W-:Y:S02]  /*1150*/  FADD R34, R39, R10 ;  /* 0x0000000a27227221 */ /* 0x020fe40000000000 */
[C---:B------:R-:W-:Y:S01]  /*1160*/  FADD R10, R38.reuse, R35 ;  /* 0x00000023260a7221 */ /* 0x040fe20000000000 */
[----:B------:R-:W-:Y:S01]  /*1170*/  F2FP.PACK_AB R38, R38, R11 ;  /* 0x0000000b2626723e */ /* 0x000fe200000000ff */
[----:B------:R-:W-:Y:S02]  /*1180*/  FADD R2, -R8, R2 ;  /* 0x0000000208027221 */ /* 0x000fe40000000100 */
[----:B------:R-:W-:Y:S02]  /*1190*/  FADD R7, -R9, R7 ;  /* 0x0000000709077221 */ /* 0x000fe40000000100 */
[----:B0-----:R-:W-:Y:S01]  /*11a0*/  FADD R11, R33, R34 ;  /* 0x00000022210b7221 */ /* 0x001fe20000000000 */
[----:B------:R-:W0:Y:S01]  /*11b0*/  SHFL.BFLY PT, R41, R10, 0x2, 0x1f ;  /* 0x0c401f000a297f89 */ /* 0x000e2200000e0000 */
[----:B------:R-:W-:-:S03]  /*11c0*/  FMUL R2, R2, 1.4426950216293334961 ;  /* 0x3fb8aa3b02027820 */ /* 0x000fc60000400000 */
[----:B------:R-:W-:Y:S01]  /*11d0*/  LDSM.16.M88.4 R12, [R52+0x2000] ;  /* 0x00200000340c783b */ /* 0x000fe20000000200 */
[----:B------:R-:W-:-:S03]  /*11e0*/  FMUL R7, R7, 1.4426950216293334961 ;  /* 0x3fb8aa3b07077820 */ /* 0x000fc60000400000 */
[----:B------:R-:W1:Y:S01]  /*11f0*/  SHFL.BFLY PT, R40, R11, 0x2, 0x1f ;  /* 0x0c401f000b287f89 */ /* 0x000e6200000e0000 */
[----:B------:R-:W2:Y:S08]  /*1200*/  MUFU.EX2 R2, R2 ;  /* 0x0000000200027308 */ /* 0x000eb00000000800 */
[----:B------:R-:W3:Y:S01]  /*1210*/  MUFU.EX2 R7, R7 ;  /* 0x0000000700077308 */ /* 0x000ee20000000800 */
[----:B------:R-:W-:-:S02]  /*1220*/  F2FP.PACK_AB R37, R32, R37 ;  /* 0x000000252025723e */ /* 0x000fc400000000ff */
[----:B------:R-:W-:Y:S02]  /*1230*/  F2FP.PACK_AB R39, R33, R39 ;  /* 0x000000272127723e */ /* 0x000fe400000000ff */
[----:B------:R-:W-:Y:S01]  /*1240*/  LDSM.16.M88.4 R32, [R52+0x2200] ;  /* 0x002200003420783b */ /* 0x000fe20000000200 */
[C---:B--2---:R-:W-:Y:S02]  /*1250*/  FMUL R28, R2.reuse, R28 ;  /* 0x0000001c021c7220 */ /* 0x044fe40000400000 */
[----:B------:R-:W-:Y:S02]  /*1260*/  FMUL R29, R2, R29 ;  /* 0x0000001d021d7220 */ /* 0x000fe40000400000 */
[----:B0-----:R-:W-:Y:S02]  /*1270*/  FADD R10, R10, R41 ;  /* 0x000000290a0a7221 */ /* 0x001fe40000000000 */
[C---:B---3--:R-:W-:Y:S02]  /*1280*/  FMUL R30, R7.reuse, R30 ;  /* 0x0000001e071e7220 */ /* 0x048fe40000400000 */
[----:B------:R-:W-:-:S02]  /*1290*/  FMUL R31, R7, R31 ;  /* 0x0000001f071f7220 */ /* 0x000fc40000400000 */
[----:B-1----:R-:W-:Y:S02]  /*12a0*/  FADD R40, R11, R40 ;  /* 0x000000280b287221 */ /* 0x002fe40000000000 */
[----:B------:R-:W0:Y:S03]  /*12b0*/  SHFL.BFLY PT, R11, R10, 0x1, 0x1f ;  /* 0x0c201f000a0b7f89 */ /* 0x000e2600000e0000 */
[----:B------:R-:W-:Y:S01]  /*12c0*/  HMMA.16816.F32 R28, R36, R12, R28 ;  /* 0x0000000c241c723c */ /* 0x000fe2000000181c */
[----:B------:R-:W1:Y:S01]  /*12d0*/  SHFL.BFLY PT, R12, R40, 0x1, 0x1f ;  /* 0x0c201f00280c7f89 */ /* 0x000e6200000e0000 */
[----:B------:R-:W-:-:S04]  /*12e0*/  IADD3 R3, R3, 0x10, RZ ;  /* 0x0000001003037810 */ /* 0x000fc80007ffe0ff */
[----:B------:R-:W-:Y:S01]  /*12f0*/  ISETP.GE.AND P0, PT, R3, c[0x0][0x1d0], PT ;  /* 0x0000740003007a0c */ /* 0x000fe20003f06270 */
[C---:B------:R-:W-:Y:S02]  /*1300*/  FMUL R16, R2.reuse, R16 ;  /* 0x0000001002107220 */ /* 0x040fe40000400000 */
[C---:B------:R-:W-:Y:S02]  /*1310*/  FMUL R17, R2.reuse, R17 ;  /* 0x0000001102117220 */ /* 0x040fe40000400000 */
[C---:B------:R-:W-:Y:S02]  /*1320*/  FMUL R18, R7.reuse, R18 ;  /* 0x0000001207127220 */ /* 0x040fe40000400000 */
[----:B------:R-:W-:Y:S02]  /*1330*/  FMUL R19, R7, R19 ;  /* 0x0000001307137220 */ /* 0x000fe40000400000 */
[C---:B------:R-:W-:Y:S02]  /*1340*/  FMUL R20, R2.reuse, R20 ;  /* 0x0000001402147220 */ /* 0x040fe40000400000 */
[----:B------:R-:W-:-:S02]  /*1350*/  FMUL R21, R2, R21 ;  /* 0x0000001502157220 */ /* 0x000fc40000400000 */
[C---:B------:R-:W-:Y:S02]  /*1360*/  FMUL R22, R7.reuse, R22 ;  /* 0x0000001607167220 */ /* 0x040fe40000400000 */
[C---:B------:R-:W-:Y:S02]  /*1370*/  FMUL R23, R7.reuse, R23 ;  /* 0x0000001707177220 */ /* 0x040fe40000400000 */
[C---:B------:R-:W-:Y:S02]  /*1380*/  FMUL R24, R2.reuse, R24 ;  /* 0x0000001802187220 */ /* 0x040fe40000400000 */
[----:B------:R-:W-:Y:S02]  /*1390*/  FMUL R25, R2, R25 ;  /* 0x0000001902197220 */ /* 0x000fe40000400000 */
[C---:B------:R-:W-:Y:S02]  /*13a0*/  FMUL R26, R7.reuse, R26 ;  /* 0x0000001a071a7220 */ /* 0x040fe40000400000 */
[----:B------:R-:W-:Y:S01]  /*13b0*/  FMUL R27, R7, R27 ;  /* 0x0000001b071b7220 */ /* 0x000fe20000400000 */
[----:B------:R-:W-:Y:S01]  /*13c0*/  MOV R13, 0x10 ;  /* 0x00000010000d7802 */ /* 0x000fe20000000f00 */
[----:B0-----:R-:W-:-:S02]  /*13d0*/  FADD R11, R10, R11 ;  /* 0x0000000b0a0b7221 */ /* 0x001fc40000000000 */
[----:B-1----:R-:W-:Y:S01]  /*13e0*/  FADD R12, R40, R12 ;  /* 0x0000000c280c7221 */ /* 0x002fe20000000000 */
[----:B------:R-:W-:Y:S01]  /*13f0*/  HMMA.16816.F32 R16, R36, R14, R16 ;  /* 0x0000000e2410723c */ /* 0x000fe20000001810 */
[----:B------:R-:W-:Y:S02]  /*1400*/  FFMA R4, R2, R4, R11 ;  /* 0x0000000402047223 */ /* 0x000fe4000000000b */
[----:B------:R-:W-:Y:S01]  /*1410*/  FFMA R6, R7, R6, R12 ;  /* 0x0000000607067223 */ /* 0x000fe2000000000c */
[----:B------:R-:W-:Y:S01]  /*1420*/  MOV R7, R9 ;  /* 0x0000000900077202 */ /* 0x000fe20000000f00 */
[----:B------:R-:W-:-:S03]  /*1430*/  IMAD R0, R13, c[0x0][0x1b4], R0 ;  /* 0x00006d000d007a24 */ /* 0x000fc600078e0200 */
[----:B------:R-:W-:Y:S01]  /*1440*/  HMMA.16816.F32 R20, R36, R32, R20 ;  /* 0x000000202414723c */ /* 0x000fe20000001814 */
[----:B------:R-:W-:Y:S02]  /*1450*/  IMAD R5, R13, c[0x0][0x1a4], R5 ;  /* 0x000069000d057a24 */ /* 0x000fe400078e0205 */
[----:B------:R-:W-:-:S05]  /*1460*/  IMAD.MOV.U32 R2, RZ, RZ, R8 ;  /* 0x000000ffff027224 */ /* 0x000fca00078e0008 */
[----:B------:R-:W-:Y:S01]  /*1470*/  HMMA.16816.F32 R24, R36, R34, R24 ;  /* 0x000000222418723c */ /* 0x000fe20000001818 */
[----:B------:R-:W-:Y:S07]  /*1480*/  @!P0 BRA `(.L_x_1) ;  /* 0xfffff7e000008947 */ /* 0x000fee000383ffff */
.L_x_0:
[----:B------:R-:W0:Y:S01]  /*1490*/  S2R R52, SR_CTAID.Y ;  /* 0x0000000000347919 */ /* 0x000e220000002600 */
[C---:B------:R-:W-:Y:S01]  /*14a0*/  LOP3.LUT R2, R60.reuse, 0xe0, RZ, 0xc0, !PT ;  /* 0x000000e03c027812 */ /* 0x040fe200078ec0ff */
[C---:B------:R-:W-:Y:S01]  /*14b0*/  IMAD.SHL.U32 R10, R60.reuse, 0x8, RZ ;  /* 0x000000083c0a7824 */ /* 0x040fe200078e00ff */
[----:B------:R-:W-:Y:S01]  /*14c0*/  LOP3.LUT R0, R60, 0xf, RZ, 0xc0, !PT ;  /* 0x0000000f3c007812 */ /* 0x000fe200078ec0ff */
[----:B------:R-:W-:Y:S01]  /*14d0*/  IMAD R14, R57, c[0x0][0x1c4], RZ ;  /* 0x00007100390e7a24 */ /* 0x000fe200078e02ff */
[----:B------:R-:W-:Y:S01]  /*14e0*/  FSETP.GEU.AND P2, PT, R4, 1.175494350822287508e-38, PT ;  /* 0x008000000400780b */ /* 0x000fe20003f4e000 */
[----:B------:R-:W-:Y:S01]  /*14f0*/  IMAD.MOV.U32 R5, RZ, RZ, R6 ;  /* 0x000000ffff057224 */ /* 0x000fe200078e0006 */
[----:B------:R-:W-:Y:S01]  /*1500*/  LOP3.LUT R44, R10, 0x38, RZ, 0xc0, !PT ;  /* 0x000000380a2c7812 */ /* 0x000fe200078ec0ff */
[----:B------:R-:W-:Y:S01]  /*1510*/  IMAD R3, R0, 0x2, R2 ;  /* 0x0000000200037824 */ /* 0x000fe200078e0202 */
[----:B------:R-:W-:Y:S01]  /*1520*/  SHF.L.U32 R0, R60, 0x2, RZ ;  /* 0x000000023c007819 */ /* 0x000fe200000006ff */
[----:B------:R-:W-:Y:S01]  /*1530*/  FMUL R7, R4, 8388608 ;  /* 0x4b00000004077820 */ /* 0x000fe20000400000 */
[C---:B------:R-:W-:Y:S01]  /*1540*/  FSETP.GEU.AND P3, PT, R5.reuse, 1.175494350822287508e-38, PT ;  /* 0x008000000500780b */ /* 0x040fe20003f6e000 */
[----:B------:R-:W-:Y:S01]  /*1550*/  IMAD.SHL.U32 R15, R14, 0x2, RZ ;  /* 0x000000020e0f7824 */ /* 0x000fe200078e00ff */
[----:B------:R-:W-:Y:S01]  /*1560*/  LOP3.LUT R11, R0, 0x1c0, RZ, 0xc0, !PT ;  /* 0x000001c0000b7812 */ /* 0x000fe200078ec0ff */
[----:B------:R-:W-:Y:S01]  /*1570*/  FMUL R10, R5, 8388608 ;  /* 0x4b000000050a7820 */ /* 0x000fe20000400000 */
[----:B------:R-:W-:Y:S01]  /*1580*/  FSEL R0, R7, R4, !P2 ;  /* 0x0000000407007208 */ /* 0x000fe20005000000 */
[----:B------:R-:W-:Y:S01]  /*1590*/  IMAD.HI R14, R14, 0x2, RZ ;  /* 0x000000020e0e7827 */ /* 0x000fe200078e02ff */
[----:B------:R-:W-:Y:S01]  /*15a0*/  FSEL R46, RZ, -23, P2 ;  /* 0xc1b80000ff2e7808 */ /* 0x000fe20001000000 */
[----:B------:R-:W-:Y:S01]  /*15b0*/  BAR.SYNC.DEFER_BLOCKING 0x0 ;  /* 0x0000000000007b1d */ /* 0x000fe20000010000 */
[----:B------:R-:W-:Y:S01]  /*15c0*/  SHF.R.U32.HI R6, RZ, 0x1, R60 ;  /* 0x00000001ff067819 */ /* 0x000fe2000001163c */
[----:B------:R-:W-:Y:S01]  /*15d0*/  IMAD.SHL.U32 R3, R3, 0x4, RZ ;  /* 0x0000000403037824 */ /* 0x000fe200078e00ff */
[----:B------:R-:W-:Y:S01]  /*15e0*/  SHF.L.U32 R12, R60, 0x5, RZ ;  /* 0x000000053c0c7819 */ /* 0x000fe200000006ff */
[----:B------:R-:W-:Y:S01]  /*15f0*/  IMAD R61, R61, c[0x0][0x1c8], RZ ;  /* 0x000072003d3d7a24 */ /* 0x000fe200078e02ff */
[----:B------:R-:W-:Y:S01]  /*1600*/  FSETP.GT.AND P2, PT, |R4|, 8.50705917302346158658e+37, PT ;  /* 0x7e8000000400780b */ /* 0x000fe20003f44200 */
[----:B0-----:R-:W-:Y:S01]  /*1610*/  IMAD R13, R52, c[0x0][0x1c0], RZ ;  /* 0x00007000340d7a24 */ /* 0x001fe200078e02ff */
[----:B------:R-:W-:Y:S01]  /*1620*/  FSEL R45, R10, R5, !P3 ;  /* 0x000000050a2d7208 */ /* 0x000fe20005800000 */
[----:B------:R-:W-:Y:S01]  /*1630*/  IMAD.MOV.U32 R38, RZ, RZ, c[0x0][0x1c8] ;  /* 0x00007200ff267624 */ /* 0x000fe200078e00ff */
[----:B------:R-:W-:Y:S01]  /*1640*/  LOP3.LUT R7, R6, 0x4, RZ, 0xc0, !PT ;  /* 0x0000000406077812 */ /* 0x000fe200078ec0ff */
[C---:B------:R-:W-:Y:S01]  /*1650*/  IMAD.HI R43, R13.reuse, 0x2, RZ ;  /* 0x000000020d2b7827 */ /* 0x040fe200078e02ff */
[----:B------:R-:W-:Y:S01]  /*1660*/  SHF.L.U32 R42, R13, 0x1, RZ ;  /* 0x000000010d2a7819 */ /* 0x000fe200000006ff */
[----:B------:R-:W0:Y:S01]  /*1670*/  S2R R54, SR_TID.X ;  /* 0x0000000000367919 */ /* 0x000e220000002100 */
[----:B------:R-:W-:-:S02]  /*1680*/  LOP3.LUT R33, R12, 0x60, RZ, 0xc0, !PT ;  /* 0x000000600c217812 */ /* 0x000fc400078ec0ff */
[----:B------:R-:W-:Y:S01]  /*1690*/  IADD3 R42, P4, P5, R15, c[0x0][0x178], R42 ;  /* 0x00005e000f2a7a10 */ /* 0x000fe20007d9e02a */
[----:B------:R-:W-:Y:S01]  /*16a0*/  IMAD.MOV.U32 R15, RZ, RZ, 0x3dc6b27f ;  /* 0x3dc6b27fff0f7424 */ /* 0x000fe200078e00ff */
[----:B------:R-:W-:Y:S01]  /*16b0*/  MOV R2, R22 ;  /* 0x0000001600027202 */ /* 0x000fe20000000f00 */
[----:B------:R-:W-:Y:S01]  /*16c0*/  @P2 FMUL R20, R20, 0.25 ;  /* 0x3e80000014142820 */ /* 0x000fe20000400000 */
[----:B------:R-:W-:Y:S01]  /*16d0*/  IADD3.X R43, R14, c[0x0][0x17c], R43, P4, P5 ;  /* 0x00005f000e2b7a10 */ /* 0x000fe200027ea42b */
[----:B------:R-:W-:Y:S01]  /*16e0*/  @P2 FMUL R16, R16, 0.25 ;  /* 0x3e80000010102820 */ /* 0x000fe20000400000 */
[C---:B------:R-:W-:Y:S01]  /*16f0*/  FSETP.GEU.AND P4, PT, |R4|.reuse, 1.175494350822287508e-38, PT ;  /* 0x008000000400780b */ /* 0x040fe20003f8e200 */
[----:B------:R-:W-:Y:S01]  /*1700*/  @P2 FMUL R4, R4, 0.25 ;  /* 0x3e80000004042820 */ /* 0x000fe20000400000 */
[----:B------:R-:W-:Y:S01]  /*1710*/  IADD3 R6, R0, -0x3f3504f3, RZ ;  /* 0xc0cafb0d00067810 */ /* 0x000fe20007ffe0ff */
[----:B------:R-:W-:Y:S01]  /*1720*/  @P2 FMUL R24, R24, 0.25 ;  /* 0x3e80000018182820 */ /* 0x000fe20000400000 */
[----:B------:R-:W-:Y:S01]  /*1730*/  IADD3 R12, R45, -0x3f3504f3, RZ ;  /* 0xc0cafb0d2d0c7810 */ /* 0x000fe20007ffe0ff */
[----:B------:R-:W-:Y:S01]  /*1740*/  @P2 FMUL R28, R28, 0.25 ;  /* 0x3e8000001c1c2820 */ /* 0x000fe20000400000 */
[----:B------:R-:W-:Y:S01]  /*1750*/  LOP3.LUT R22, R60, 0xc, RZ, 0xc0, !PT ;  /* 0x0000000c3c167812 */ /* 0x000fe200078ec0ff */
[----:B------:R-:W-:Y:S01]  /*1760*/  @P2 FMUL R25, R25, 0.25 ;  /* 0x3e80000019192820 */ /* 0x000fe20000400000 */
[----:B------:R-:W-:Y:S01]  /*1770*/  IADD3 R44, R7, R44, R11 ;  /* 0x0000002c072c7210 */ /* 0x000fe20007ffe00b */
[----:B------:R-:W-:Y:S01]  /*1780*/  @P2 FMUL R21, R21, 0.25 ;  /* 0x3e80000015152820 */ /* 0x000fe20000400000 */
[----:B------:R-:W-:Y:S01]  /*1790*/  LOP3.LUT R7, R6, 0xff800000, RZ, 0xc0, !PT ;  /* 0xff80000006077812 */ /* 0x000fe200078ec0ff */
[----:B------:R-:W-:Y:S01]  /*17a0*/  IMAD R33, R22, 0x200, R33 ;  /* 0x0000020016217824 */ /* 0x000fe200078e0221 */
[----:B------:R-:W-:Y:S01]  /*17b0*/  LOP3.LUT R12, R12, 0xff800000, RZ, 0xc0, !PT ;  /* 0xff8000000c0c7812 */ /* 0x000fe200078ec0ff */
[----:B------:R-:W-:Y:S01]  /*17c0*/  @!P4 FMUL R4, R4, 16777216 ;  /* 0x4b8000000404c820 */ /* 0x000fe20000400000 */
[----:B------:R-:W-:Y:S01]  /*17d0*/  FSETP.GT.AND P1, PT, |R5|, 8.50705917302346158658e+37, PT ;  /* 0x7e8000000500780b */ /* 0x000fe20003f24200 */
[----:B------:R1:W2:Y:S01]  /*17e0*/  I2F R11, R7 ;  /* 0x00000007000b7306 */ /* 0x0002a20000201400 */
[----:B------:R-:W-:Y:S01]  /*17f0*/  LOP3.LUT R6, R60, 0xf0, RZ, 0xc0, !PT ;  /* 0x000000f03c067812 */ /* 0x000fe200078ec0ff */
[----:B------:R-:W-:Y:S01]  /*1800*/  @P2 FMUL R17, R17, 0.25 ;  /* 0x3e80000011112820 */ /* 0x000fe20000400000 */
[----:B------:R-:W-:Y:S01]  /*1810*/  FSEL R47, RZ, -23, P3 ;  /* 0xc1b80000ff2f7808 */ /* 0x000fe20001800000 */
[----:B------:R-:W-:Y:S01]  /*1820*/  @P2 FMUL R29, R29, 0.25 ;  /* 0x3e8000001d1d2820 */ /* 0x000fe20000400000 */
[C---:B------:R-:W-:Y:S01]  /*1830*/  FSETP.GEU.AND P3, PT, |R5|.reuse, 1.175494350822287508e-38, PT ;  /* 0x008000000500780b */ /* 0x040fe20003f6e200 */
[----:B------:R-:W-:Y:S01]  /*1840*/  @!P4 FMUL R20, R20, 16777216 ;  /* 0x4b8000001414c820 */ /* 0x000fe20000400000 */
[----:B------:R-:W-:Y:S01]  /*1850*/  LEA R33, R6, R33, 0x3 ;  /* 0x0000002106217211 */ /* 0x000fe200078e18ff */
[----:B------:R-:W3:Y:S01]  /*1860*/  I2F R10, R12 ;  /* 0x0000000c000a7306 */ /* 0x000ee20000201400 */
[----:B------:R-:W-:Y:S01]  /*1870*/  SHF.R.S32.HI R6, RZ, 0x4, R60 ;  /* 0x00000004ff067819 */ /* 0x000fe2000001143c */
[----:B------:R-:W-:Y:S01]  /*1880*/  @!P4 FMUL R16, R16, 16777216 ;  /* 0x4b8000001010c820 */ /* 0x000fe20000400000 */
[----:B-1----:R-:W-:Y:S01]  /*1890*/  IADD3 R7, R0, -R7, RZ ;  /* 0x8000000700077210 */ /* 0x002fe20007ffe0ff */
[----:B------:R-:W-:Y:S01]  /*18a0*/  @P1 FMUL R5, R5, 0.25 ;  /* 0x3e80000005051820 */ /* 0x000fe20000400000 */
[----:B------:R-:W-:Y:S01]  /*18b0*/  SGXT R6, R6, 0x1 ;  /* 0x000000010606781a */ /* 0x000fe20000000200 */
[----:B------:R-:W-:Y:S01]  /*18c0*/  @P1 FMUL R26, R26, 0.25 ;  /* 0x3e8000001a1a1820 */ /* 0x000fe20000400000 */
[----:B------:R-:W-:Y:S01]  /*18d0*/  LEA R22, R22, R33, 0x1 ;  /* 0x0000002116167211 */ /* 0x000fe200078e08ff */
[----:B------:R1:W-:Y:S01]  /*18e0*/  MUFU.RCP R13, R4 ;  /* 0x00000004000d7308 */ /* 0x0003e20000001000 */
[----:B------:R-:W-:Y:S01]  /*18f0*/  LOP3.LUT R6, R3, 0x808, R6, 0x78, !PT ;  /* 0x0000080803067812 */ /* 0x000fe200078e7806 */
[----:B------:R-:W-:Y:S01]  /*1900*/  @!P3 FMUL R5, R5, 16777216 ;  /* 0x4b8000000505b820 */ /* 0x000fe20000400000 */
[----:B------:R-:W-:Y:S01]  /*1910*/  IADD3 R48, R45, -R12, RZ ;  /* 0x8000000c2d307210 */ /* 0x000fe20007ffe0ff */
[----:B--2---:R-:W-:Y:S01]  /*1920*/  FFMA.FTZ R46, R11, 1.1920928955078125e-07, R46 ;  /* 0x340000000b2e7823 */ /* 0x004fe2000001002e */
[----:B------:R-:W-:Y:S01]  /*1930*/  ISETP.GE.U32.AND P2, PT, R0, 0x7f800000, PT ;  /* 0x7f8000000000780c */ /* 0x000fe20003f46070 */
[----:B------:R-:W-:Y:S01]  /*1940*/  @P1 FMUL R23, R23, 0.25 ;  /* 0x3e80000017171820 */ /* 0x000fe20000400000 */
[----:B0-----:R-:W-:Y:S01]  /*1950*/  SHF.L.U32 R54, R54, 0x1, RZ ;  /* 0x0000000136367819 */ /* 0x001fe200000006ff */
[----:B---3--:R-:W-:Y:S01]  /*1960*/  FFMA.FTZ R47, R10, 1.1920928955078125e-07, R47 ;  /* 0x340000000a2f7823 */ /* 0x008fe2000001002f */
[----:B------:R-:W-:Y:S01]  /*1970*/  LOP3.LUT P0, RZ, R60, 0x80, RZ, 0xc0, !PT ;  /* 0x000000803cff7812 */ /* 0x000fe2000780c0ff */
[----:B-1----:R-:W-:Y:S01]  /*1980*/  FADD R4, R7, -1 ;  /* 0xbf80000007047421 */ /* 0x002fe20000000000 */
[----:B------:R-:W0:Y:S01]  /*1990*/  MUFU.RCP R10, R5 ;  /* 0x00000005000a7308 */ /* 0x000e220000001000 */
[----:B------:R-:W-:-:S02]  /*19a0*/  @P1 FMUL R27, R27, 0.25 ;  /* 0x3e8000001b1b1820 */ /* 0x000fc40000400000 */
[----:B------:R-:W-:Y:S02]  /*19b0*/  FFMA.FTZ R3, R4, R15, -0.16845393180847167969 ;  /* 0xbe2c7f3004037423 */ /* 0x000fe4000001000f */
[----:B------:R-:W-:Y:S02]  /*19c0*/  @P1 FMUL R2, R2, 0.25 ;  /* 0x3e80000002021820 */ /* 0x000fe40000400000 */
[C---:B------:R-:W-:Y:S02]  /*19d0*/  FFMA.FTZ R11, R4.reuse, R3, 0.1716887056827545166 ;  /* 0x3e2fcf2a040b7423 */ /* 0x040fe40000010003 */
[----:B------:R-:W-:Y:S02]  /*19e0*/  @P1 FMUL R19, R19, 0.25 ;  /* 0x3e80000013131820 */ /* 0x000fe40000400000 */
[----:B------:R-:W-:Y:S02]  /*19f0*/  FFMA.FTZ R11, R4, R11, -0.17900948226451873779 ;  /* 0xbe374e43040b7423 */ /* 0x000fe4000001000b */
[----:B------:R-:W-:-:S02]  /*1a00*/  @P1 FMUL R18, R18, 0.25 ;  /* 0x3e80000012121820 */ /* 0x000fc40000400000 */
[----:B------:R-:W-:Y:S02]  /*1a10*/  FFMA.FTZ R11, R4, R11, 0.20512372255325317383 ;  /* 0x3e520bf4040b7423 */ /* 0x000fe4000001000b */
[----:B------:R-:W-:Y:S02]  /*1a20*/  @P1 FMUL R31, R31, 0.25 ;  /* 0x3e8000001f1f1820 */ /* 0x000fe40000400000 */
[----:B------:R-:W-:Y:S01]  /*1a30*/  @P1 FMUL R30, R30, 0.25 ;  /* 0x3e8000001e1e1820 */ /* 0x000fe20000400000 */
[----:B------:R-:W-:Y:S01]  /*1a40*/  ISETP.GE.U32.AND P1, PT, R45, 0x7f800000, PT ;  /* 0x7f8000002d00780c */ /* 0x000fe20003f26070 */
[----:B------:R-:W-:Y:S02]  /*1a50*/  @!P3 FMUL R26, R26, 16777216 ;  /* 0x4b8000001a1ab820 */ /* 0x000fe40000400000 */
[----:B------:R-:W-:Y:S02]  /*1a60*/  @!P3 FMUL R23, R23, 16777216 ;  /* 0x4b8000001717b820 */ /* 0x000fe40000400000 */
[----:B------:R-:W-:-:S02]  /*1a70*/  FFMA.FTZ R11, R4, R11, -0.24046532809734344482 ;  /* 0xbe763c8b040b7423 */ /* 0x000fc4000001000b */
[----:B------:R-:W-:Y:S02]  /*1a80*/  @!P3 FMUL R27, R27, 16777216 ;  /* 0x4b8000001b1bb820 */ /* 0x000fe40000400000 */
[----:B------:R-:W-:Y:S02]  /*1a90*/  @!P3 FMUL R2, R2, 16777216 ;  /* 0x4b8000000202b820 */ /* 0x000fe40000400000 */
[----:B------:R-:W-:Y:S02]  /*1aa0*/  @!P3 FMUL R19, R19, 16777216 ;  /* 0x4b8000001313b820 */ /* 0x000fe40000400000 */
[----:B------:R-:W-:Y:S02]  /*1ab0*/  @!P3 FMUL R18, R18, 16777216 ;  /* 0x4b8000001212b820 */ /* 0x000fe40000400000 */
[----:B------:R-:W-:Y:S02]  /*1ac0*/  @!P3 FMUL R31, R31, 16777216 ;  /* 0x4b8000001f1fb820 */ /* 0x000fe40000400000 */
[----:B------:R-:W-:-:S02]  /*1ad0*/  @!P3 FMUL R30, R30, 16777216 ;  /* 0x4b8000001e1eb820 */ /* 0x000fc40000400000 */
[----:B------:R-:W-:Y:S02]  /*1ae0*/  @!P4 FMUL R24, R24, 16777216 ;  /* 0x4b8000001818c820 */ /* 0x000fe40000400000 */
[----:B------:R-:W-:Y:S02]  /*1af0*/  @!P4 FMUL R28, R28, 16777216 ;  /* 0x4b8000001c1cc820 */ /* 0x000fe40000400000 */
[----:B------:R-:W-:Y:S02]  /*1b00*/  @!P4 FMUL R25, R25, 16777216 ;  /* 0x4b8000001919c820 */ /* 0x000fe40000400000 */
[----:B------:R-:W-:Y:S02]  /*1b10*/  @!P4 FMUL R21, R21, 16777216 ;  /* 0x4b8000001515c820 */ /* 0x000fe40000400000 */
[----:B------:R-:W-:Y:S02]  /*1b20*/  @!P4 FMUL R17, R17, 16777216 ;  /* 0x4b8000001111c820 */ /* 0x000fe40000400000 */
[----:B------:R-:W-:-:S02]  /*1b30*/  @!P4 FMUL R29, R29, 16777216 ;  /* 0x4b8000001d1dc820 */ /* 0x000fc40000400000 */
[C---:B0-----:R-:W-:Y:S02]  /*1b40*/  FMUL R7, R10.reuse, R26 ;  /* 0x0000001a0a077220 */ /* 0x041fe40000400000 */
[----:B------:R-:W-:Y:S02]  /*1b50*/  FMUL R14, R10, R23 ;  /* 0x000000170a0e7220 */ /* 0x000fe40000400000 */
[----:B------:R-:W-:Y:S02]  /*1b60*/  FFMA.FTZ R11, R4, R11, 0.28857114911079406738 ;  /* 0x3e93bf99040b7423 */ /* 0x000fe4000001000b */
[C---:B------:R-:W-:Y:S02]  /*1b70*/  FMUL R5, R10.reuse, R27 ;  /* 0x0000001b0a057220 */ /* 0x040fe40000400000 */
[----:B------:R-:W-:Y:S02]  /*1b80*/  FMUL R26, R10, R2 ;  /* 0x000000020a1a7220 */ /* 0x000fe40000400000 */
[----:B------:R-:W-:-:S02]  /*1b90*/  FMUL R23, R13, R20 ;  /* 0x000000140d177220 */ /* 0x000fc40000400000 */
[C---:B------:R-:W-:Y:S02]  /*1ba0*/  FMUL R19, R10.reuse, R19 ;  /* 0x000000130a137220 */ /* 0x040fe40000400000 */
[C---:B------:R-:W-:Y:S02]  /*1bb0*/  FMUL R18, R10.reuse, R18 ;  /* 0x000000120a127220 */ /* 0x040fe40000400000 */
[C---:B------:R-:W-:Y:S02]  /*1bc0*/  FMUL R2, R13.reuse, R16 ;  /* 0x000000100d027220 */ /* 0x040fe40000400000 */
[C---:B------:R-:W-:Y:S02]  /*1bd0*/  FMUL R20, R10.reuse, R31 ;  /* 0x0000001f0a147220 */ /* 0x040fe40000400000 */
[----:B------:R-:W-:Y:S01]  /*1be0*/  FMUL R27, R10, R30 ;  /* 0x0000001e0a1b7220 */ /* 0x000fe20000400000 */
[C---:B------:R-:W-:Y:S01]  /*1bf0*/  LOP3.LUT R30, R22.reuse, 0x18, RZ, 0x3c, !PT ;  /* 0x00000018161e7812 */ /* 0x040fe200078e3cff */
[----:B------:R-:W-:Y:S01]  /*1c00*/  FMUL R24, R13, R24 ;  /* 0x000000180d187220 */ /* 0x000fe20000400000 */
[----:B------:R-:W-:Y:S01]  /*1c10*/  F2FP.PACK_AB R20, R19, R20 ;  /* 0x000000141314723e */ /* 0x000fe200000000ff */
[C---:B------:R-:W-:Y:S01]  /*1c20*/  FMUL R33, R13.reuse, R28 ;  /* 0x0000001c0d217220 */ /* 0x040fe20000400000 */
[----:B------:R-:W-:Y:S01]  /*1c30*/  LOP3.LUT R28, R22, 0x10, RZ, 0x3c, !PT ;  /* 0x00000010161c7812 */ /* 0x000fe200078e3cff */
[C---:B------:R-:W-:Y:S01]  /*1c40*/  FMUL R25, R13.reuse, R25 ;  /* 0x000000190d197220 */ /* 0x040fe20000400000 */
[----:B------:R-:W-:Y:S01]  /*1c50*/  F2FP.PACK_AB R3, R24, R23 ;  /* 0x000000171803723e */ /* 0x000fe200000000ff */
[----:B------:R-:W-:Y:S01]  /*1c60*/  FMUL R10, R13, R21 ;  /* 0x000000150d0a7220 */ /* 0x000fe20000400000 */
[----:B------:R-:W-:Y:S01]  /*1c70*/  F2FP.PACK_AB R21, R5, R14 ;  /* 0x0000000e0515723e */ /* 0x000fe200000000ff */
[C---:B------:R-:W-:Y:S01]  /*1c80*/  FMUL R17, R13.reuse, R17 ;  /* 0x000000110d117220 */ /* 0x040fe20000400000 */
[----:B------:R-:W-:Y:S01]  /*1c90*/  LEA R5, R38, R61, 0x1 ;  /* 0x0000003d26057211 */ /* 0x000fe200078e08ff */
[----:B------:R-:W-:Y:S01]  /*1ca0*/  FMUL R16, R13, R29 ;  /* 0x0000001d0d107220 */ /* 0x000fe20000400000 */
[----:B------:R-:W-:Y:S01]  /*1cb0*/  F2FP.PACK_AB R2, R2, R33 ;  /* 0x000000210202723e */ /* 0x000fe200000000ff */
[----:B------:R-:W-:Y:S01]  /*1cc0*/  FFMA.FTZ R13, R4, R11, -0.36067417263984680176 ;  /* 0xbeb8aa49040d7423 */ /* 0x000fe2000001000b */
[----:B------:R-:W-:Y:S01]  /*1cd0*/  F2FP.PACK_AB R11, R25, R10 ;  /* 0x0000000a190b723e */ /* 0x000fe200000000ff */
[----:B------:R-:W-:Y:S01]  /*1ce0*/  FADD R48, R48, -1 ;  /* 0xbf80000030307421 */ /* 0x000fe20000000000 */
[----:B------:R-:W-:Y:S01]  /*1cf0*/  F2FP.PACK_AB R10, R17, R16 ;  /* 0x00000010110a723e */ /* 0x000fe200000000ff */
[----:B------:R-:W-:Y:S01]  /*1d00*/  FFMA.FTZ R13, R4, R13, 0.48089820146560668945 ;  /* 0x3ef6384a040d7423 */ /* 0x000fe2000001000d */
[----:B------:R-:W-:Y:S01]  /*1d10*/  F2FP.PACK_AB R17, R7, R26 ;  /* 0x0000001a0711723e */ /* 0x000fe200000000ff */
[----:B------:R-:W-:Y:S01]  /*1d20*/  IMAD R7, R38, 0x2, R5 ;  /* 0x0000000226077824 */ /* 0x000fe200078e0205 */
[----:B------:R0:W-:Y:S01]  /*1d30*/  STS.64 [R6], R2 ;  /* 0x0000000206007388 */ /* 0x0001e20000000a00 */
[----:B------:R-:W-:Y:S01]  /*1d40*/  FFMA.FTZ R13, R4, R13, -0.72134751081466674805 ;  /* 0xbf38aa3b040d7423 */ /* 0x000fe2000001000d */
[----:B------:R-:W-:-:S02]  /*1d50*/  F2FP.PACK_AB R16, R18, R27 ;  /* 0x0000001b1210723e */ /* 0x000fc400000000ff */
[----:B------:R1:W-:Y:S01]  /*1d60*/  STS.64 [R6+0x400], R10 ;  /* 0x0004000a06007388 */ /* 0x0003e20000000a00 */
[----:B------:R-:W-:Y:S01]  /*1d70*/  FMUL R13, R4, R13 ;  /* 0x0000000d040d7220 */ /* 0x000fe20000400000 */
[----:B------:R-:W-:Y:S02]  /*1d80*/  LOP3.LUT R14, R6, 0x10, RZ, 0x3c, !PT ;  /* 0x00000010060e7812 */ /* 0x000fe400078e3cff */
[----:B------:R-:W-:Y:S01]  /*1d90*/  LOP3.LUT R24, R22, 0x8, RZ, 0x3c, !PT ;  /* 0x0000000816187812 */ /* 0x000fe200078e3cff */
[C---:B------:R-:W-:Y:S02]  /*1da0*/  FMUL R13, R4.reuse, R13 ;  /* 0x0000000d040d7220 */ /* 0x040fe40000400000 */
[----:B------:R2:W-:Y:S01]  /*1db0*/  STS.64 [R14+0x1000], R16 ;  /* 0x001000100e007388 */ /* 0x0005e20000000a00 */
[-C--:B0-----:R-:W-:Y:S01]  /*1dc0*/  LEA R2, P3, R61, R42.reuse, 0x1 ;  /* 0x0000002a3d027211 */ /* 0x081fe200078608ff */
[----:B------:R-:W-:Y:S01]  /*1dd0*/  FFMA.FTZ R49, R4, 1.4426950216293334961, R13 ;  /* 0x3fb8aa3b04317823 */ /* 0x000fe2000001000d */
[-C--:B------:R-:W-:Y:S01]  /*1de0*/  LEA R4, P4, R5, R42.reuse, 0x1 ;  /* 0x0000002a05047211 */ /* 0x080fe200078808ff */
[----:B------:R0:W-:Y:S01]  /*1df0*/  STS.64 [R14+0x1400], R20 ;  /* 0x001400140e007388 */ /* 0x0001e20000000a00 */
[----:B-1----:R-:W-:Y:S01]  /*1e00*/  LEA R11, R38, R7, 0x1 ;  /* 0x00000007260b7211 */ /* 0x002fe200078e08ff */
[----:B------:R-:W-:Y:S01]  /*1e10*/  FADD R46, R46, R49 ;  /* 0x000000312e2e7221 */ /* 0x000fe20000000000 */
[-C--:B------:R-:W-:Y:S01]  /*1e20*/  LEA.HI.X.SX32 R3, R61, R43.reuse, 0x1, P3 ;  /* 0x0000002b3d037211 */ /* 0x080fe200018f0eff */
[----:B------:R-:W-:Y:S01]  /*1e30*/  BAR.SYNC.DEFER_BLOCKING 0x0 ;  /* 0x0000000000007b1d */ /* 0x000fe20000010000 */
[-C--:B------:R-:W-:Y:S01]  /*1e40*/  LEA R10, P3, R11, R42.reuse, 0x1 ;  /* 0x0000002a0b0a7211 */ /* 0x080fe200078608ff */
[----:B------:R-:W-:Y:S01]  /*1e50*/  IMAD R13, R38, 0x2, R11 ;  /* 0x00000002260d7824 */ /* 0x000fe200078e020b */
[----:B------:R-:W-:Y:S01]  /*1e60*/  LEA.HI.X.SX32 R5, R5, R43, 0x1, P4 ;  /* 0x0000002b05057211 */ /* 0x000fe200020f0eff */
[----:B--2---:R-:W-:Y:S01]  /*1e70*/  FFMA.FTZ R17, R48, R15, -0.16845393180847167969 ;  /* 0xbe2c7f3030117423 */ /* 0x004fe2000001000f */
[----:B------:R-:W-:Y:S01]  /*1e80*/  LEA.HI.X.SX32 R11, R11, R43, 0x1, P3 ;  /* 0x0000002b0b0b7211 */ /* 0x000fe200018f0eff */
[----:B------:R-:W-:Y:S01]  /*1e90*/  IMAD R19, R38, 0x2, R13 ;  /* 0x0000000226137824 */ /* 0x000fe200078e020d */
[----:B------:R-:W-:-:S02]  /*1ea0*/  LEA R12, P3, R13, R42, 0x1 ;  /* 0x0000002a0d0c7211 */ /* 0x000fc400078608ff */
[-C--:B------:R-:W-:Y:S02]  /*1eb0*/  LEA R6, P5, R7, R42.reuse, 0x1 ;  /* 0x0000002a07067211 */ /* 0x080fe400078a08ff */
[C---:B0-----:R-:W-:Y:S02]  /*1ec0*/  LEA R21, R38.reuse, R19, 0x1 ;  /* 0x0000001326157211 */ /* 0x041fe400078e08ff */
[-C--:B------:R-:W-:Y:S02]  /*1ed0*/  LEA R14, P4, R19, R42.reuse, 0x1 ;  /* 0x0000002a130e7211 */ /* 0x080fe400078808ff */
[-C--:B------:R-:W-:Y:S01]  /*1ee0*/  LEA.HI.X.SX32 R13, R13, R43.reuse, 0x1, P3 ;  /* 0x0000002b0d0d7211 */ /* 0x080fe200018f0eff */
[----:B------:R-:W-:Y:S01]  /*1ef0*/  IMAD R23, R38, 0x2, R21 ;  /* 0x0000000226177824 */ /* 0x000fe200078e0215 */
[----:B------:R-:W-:Y:S01]  /*1f00*/  LEA.HI.X.SX32 R15, R19, R43, 0x1, P4 ;  /* 0x0000002b130f7211 */ /* 0x000fe200020f0eff */
[----:B------:R-:W-:Y:S01]  /*1f10*/  FFMA.FTZ R19, R48, R17, 0.1716887056827545166 ;  /* 0x3e2fcf2a30137423 */ /* 0x000fe20000010011 */
[----:B------:R-:W-:-:S02]  /*1f20*/  LEA R16, P3, R21, R42, 0x1 ;  /* 0x0000002a15107211 */ /* 0x000fc400078608ff */
[----:B------:R-:W-:Y:S02]  /*1f30*/  LEA R27, R38, R23, 0x1 ;  /* 0x00000017261b7211 */ /* 0x000fe400078e08ff */
[----:B------:R-:W-:Y:S01]  /*1f40*/  LEA.HI.X.SX32 R17, R21, R43, 0x1, P3 ;  /* 0x0000002b15117211 */ /* 0x000fe200018f0eff */
[----:B------:R-:W-:Y:S01]  /*1f50*/  FFMA.FTZ R21, R48, R19, -0.17900948226451873779 ;  /* 0xbe374e4330157423 */ /* 0x000fe20000010013 */
[-C--:B------:R-:W-:Y:S01]  /*1f60*/  LEA R18, P4, R23, R42.reuse, 0x1 ;  /* 0x0000002a17127211 */ /* 0x080fe200078808ff */
[----:B------:R-:W-:Y:S01]  /*1f70*/  IMAD R33, R38, 0x2, R27 ;  /* 0x0000000226217824 */ /* 0x000fe200078e021b */
[-C--:B------:R-:W-:Y:S01]  /*1f80*/  LEA R20, P3, R27, R42.reuse, 0x1 ;  /* 0x0000002a1b147211 */ /* 0x080fe200078608ff */
[C---:B------:R-:W-:Y:S01]  /*1f90*/  FFMA.FTZ R25, R48.reuse, R21, 0.20512372255325317383 ;  /* 0x3e520bf430197423 */ /* 0x040fe20000010015 */
[-C--:B------:R-:W-:Y:S01]  /*1fa0*/  LEA.HI.X.SX32 R19, R23, R43.reuse, 0x1, P4 ;  /* 0x0000002b17137211 */ /* 0x080fe200020f0eff */
[----:B------:R-:W-:Y:S01]  /*1fb0*/  LDS.64 R28, [R28] ;  /* 0x000000001c1c7984 */ /* 0x000fe20000000a00 */
[----:B------:R-:W-:Y:S01]  /*1fc0*/  LEA.HI.X.SX32 R21, R27, R43, 0x1, P3 ;  /* 0x0000002b1b157211 */ /* 0x000fe200018f0eff */
[----:B------:R-:W-:Y:S01]  /*1fd0*/  FFMA.FTZ R27, R48, R25, -0.24046532809734344482 ;  /* 0xbe763c8b301b7423 */ /* 0x000fe20000010019 */
[----:B------:R-:W-:Y:S01]  /*1fe0*/  LEA R37, R38, R33, 0x1 ;  /* 0x0000002126257211 */ /* 0x000fe200078e08ff */
[----:B------:R-:W0:Y:S01]  /*1ff0*/  LDS.64 R22, [R22] ;  /* 0x0000000016167984 */ /* 0x000e220000000a00 */
[-C--:B------:R-:W-:Y:S01]  /*2000*/  LEA R26, P3, R33, R42.reuse, 0x1 ;  /* 0x0000002a211a7211 */ /* 0x080fe200078608ff */
[----:B------:R-:W-:Y:S01]  /*2010*/  FFMA.FTZ R27, R48, R27, 0.28857114911079406738 ;  /* 0x3e93bf99301b7423 */ /* 0x000fe2000001001b */
[----:B------:R-:W-:Y:S01]  /*2020*/  LEA.HI.X.SX32 R7, R7, R43, 0x1, P5 ;  /* 0x0000002b07077211 */ /* 0x000fe200028f0eff */
[----:B------:R-:W1:Y:S01]  /*2030*/  LDS.64 R24, [R24] ;  /* 0x0000000018187984 */ /* 0x000e620000000a00 */
[----:B------:R-:W-:Y:S01]  /*2040*/  IMAD R53, R38, 0x2, R37 ;  /* 0x0000000226357824 */ /* 0x000fe200078e0225 */
[----:B------:R-:W-:Y:S01]  /*2050*/  LEA R32, P4, R37, R42, 0x1 ;  /* 0x0000002a25207211 */ /* 0x000fe200078808ff */
[----:B------:R-:W-:Y:S01]  /*2060*/  FFMA.FTZ R35, R48, R27, -0.36067417263984680176 ;  /* 0xbeb8aa4930237423 */ /* 0x000fe2000001001b */
[----:B------:R-:W2:Y:S01]  /*2070*/  LDS.64 R30, [R30] ;  /* 0x000000001e1e7984 */ /* 0x000ea20000000a00 */
[----:B------:R-:W-:-:S02]  /*2080*/  LEA.HI.X.SX32 R27, R33, R43, 0x1, P3 ;  /* 0x0000002b211b7211 */ /* 0x000fc400018f0eff */
[----:B------:R-:W-:Y:S01]  /*2090*/  FFMA.FTZ R35, R48, R35, 0.48089820146560668945 ;  /* 0x3ef6384a30237423 */ /* 0x000fe20000010023 */
[----:B------:R-:W-:Y:S02]  /*20a0*/  LEA R55, R38, R53, 0x1 ;  /* 0x0000003526377211 */ /* 0x000fe400078e08ff */
[-C--:B------:R-:W-:Y:S01]  /*20b0*/  LEA R34, P3, R53, R42.reuse, 0x1 ;  /* 0x0000002a35227211 */ /* 0x080fe200078608ff */
[----:B------:R-:W-:Y:S01]  /*20c0*/  FFMA.FTZ R51, R48, R35, -0.72134751081466674805 ;  /* 0xbf38aa3b30337423 */ /* 0x000fe20000010023 */
[-C--:B------:R-:W-:Y:S01]  /*20d0*/  LEA.HI.X.SX32 R33, R37, R43.reuse, 0x1, P4 ;  /* 0x0000002b25217211 */ /* 0x080fe200020f0eff */
[----:B------:R-:W-:Y:S01]  /*20e0*/  IMAD R39, R38, 0x2, R55 ;  /* 0x0000000226277824 */ /* 0x000fe200078e0237 */
[----:B------:R-:W-:Y:S01]  /*20f0*/  LEA.HI.X.SX32 R35, R53, R43, 0x1, P3 ;  /* 0x0000002b35237211 */ /* 0x000fe200018f0eff */
[----:B------:R-:W-:Y:S01]  /*2100*/  FMUL R51, R48, R51 ;  /* 0x0000003330337220 */ /* 0x000fe20000400000 */
[C---:B------:R-:W-:Y:S02]  /*2110*/  LEA R36, P4, R55.reuse, R42, 0x1 ;  /* 0x0000002a37247211 */ /* 0x040fe400078808ff */
[----:B------:R-:W-:Y:S01]  /*2120*/  LEA R41, R38, R39, 0x1 ;  /* 0x0000002726297211 */ /* 0x000fe200078e08ff */
[----:B------:R-:W-:Y:S01]  /*2130*/  FMUL R51, R48, R51 ;  /* 0x0000003330337220 */ /* 0x000fe20000400000 */
[----:B------:R-:W-:-:S02]  /*2140*/  LEA.HI.X.SX32 R37, R55, R43, 0x1, P4 ;  /* 0x0000002b37257211 */ /* 0x000fc400020f0eff */
[-C--:B------:R-:W-:Y:S01]  /*2150*/  LEA R40, P4, R41, R42.reuse, 0x1 ;  /* 0x0000002a29287211 */ /* 0x080fe200078808ff */
[----:B------:R-:W-:Y:S01]  /*2160*/  IMAD R50, R38, 0x2, R41 ;  /* 0x0000000226327824 */ /* 0x000fe200078e0229 */
[CC--:B------:R-:W-:Y:S01]  /*2170*/  LEA R38, P3, R39.reuse, R42.reuse, 0x1 ;  /* 0x0000002a27267211 */ /* 0x0c0fe200078608ff */
[----:B------:R-:W-:Y:S01]  /*2180*/  FFMA.FTZ R48, R48, 1.4426950216293334961, R51 ;  /* 0x3fb8aa3b30307823 */ /* 0x000fe20000010033 */
[----:B------:R-:W-:Y:S02]  /*2190*/  @P2 MOV R51, 0x7f800000 ;  /* 0x7f80000000332802 */ /* 0x000fe40000000f00 */
[----:B------:R-:W-:Y:S01]  /*21a0*/  LEA.HI.X.SX32 R39, R39, R43, 0x1, P3 ;  /* 0x0000002b27277211 */ /* 0x000fe200018f0eff */
[----:B------:R-:W-:Y:S01]  /*21b0*/  FADD R47, R47, R48 ;  /* 0x000000302f2f7221 */ /* 0x000fe20000000000 */
[C---:B------:R-:W-:Y:S01]  /*21c0*/  FSETP.NEU.AND P3, PT, R0.reuse, RZ, PT ;  /* 0x000000ff0000720b */ /* 0x040fe20003f6d000 */
[----:B------:R-:W-:Y:S01]  /*21d0*/  @P2 FFMA.FTZ R46, R0, R51, +INF ;  /* 0x7f800000002e2423 */ /* 0x000fe20000010033 */
[----:B------:R-:W-:-:S02]  /*21e0*/  LEA R42, P5, R50, R42, 0x1 ;  /* 0x0000002a322a7211 */ /* 0x000fc400078a08ff */
[-C--:B------:R-:W-:Y:S01]  /*21f0*/  LEA.HI.X.SX32 R41, R41, R43.reuse, 0x1, P4 ;  /* 0x0000002b29297211 */ /* 0x080fe200020f0eff */
[----:B0-----:R0:W-:Y:S01]  /*2200*/  STG.E.U16 [R2.64], R22 ;  /* 0x0000001602007986 */ /* 0x0011e2000c101504 */
[----:B------:R-:W-:Y:S02]  /*2210*/  PRMT R0, R22, 0x7632, R0 ;  /* 0x0000763216007816 */ /* 0x000fe40000000000 */
[----:B------:R-:W-:Y:S01]  /*2220*/  LEA.HI.X.SX32 R43, R50, R43, 0x1, P5 ;  /* 0x0000002b322b7211 */ /* 0x000fe200028f0eff */
[----:B-1----:R1:W-:Y:S01]  /*2230*/  STG.E.U16 [R4.64], R24 ;  /* 0x0000001804007986 */ /* 0x0023e2000c101504 */
[----:B------:R-:W-:Y:S01]  /*2240*/  @P1 IMAD.MOV.U32 R50, RZ, RZ, 0x7f800000 ;  /* 0x7f800000ff321424 */ /* 0x000fe200078e00ff */
[C---:B------:R-:W-:Y:S02]  /*2250*/  FSETP.NEU.AND P2, PT, R45.reuse, RZ, PT ;  /* 0x000000ff2d00720b */ /* 0x040fe40003f4d000 */
[----:B------:R3:W-:Y:S01]  /*2260*/  STG.E.U16 [R6.64], R28 ;  /* 0x0000001c06007986 */ /* 0x0007e2000c101504 */
[----:B------:R-:W-:-:S03]  /*2270*/  @P1 FFMA.FTZ R47, R45, R50, +INF ;  /* 0x7f8000002d2f1423 */ /* 0x000fc60000010032 */
[----:B--2---:R2:W-:Y:S01]  /*2280*/  STG.E.U16 [R10.64], R30 ;  /* 0x0000001e0a007986 */ /* 0x0045e2000c101504 */
[----:B0-----:R-:W-:Y:S02]  /*2290*/  PRMT R2, R23, 0x7632, R2 ;  /* 0x0000763217027816 */ /* 0x001fe40000000002 */
[----:B------:R-:W-:Y:S01]  /*22a0*/  FSEL R3, R46, -INF , P3 ;  /* 0xff8000002e037808 */ /* 0x000fe20001800000 */
[----:B------:R0:W-:Y:S01]  /*22b0*/  STG.E.U16 [R12.64], R0 ;  /* 0x000000000c007986 */ /* 0x0001e2000c101504 */
[----:B-1----:R-:W-:Y:S02]  /*22c0*/  PRMT R5, R28, 0x7632, R5 ;  /* 0x000076321c057816 */ /* 0x002fe40000000005 */
[----:B------:R-:W-:Y:S01]  /*22d0*/  PRMT R4, R29, 0x7632, R4 ;  /* 0x000076321d047816 */ /* 0x000fe20000000004 */
[----:B------:R-:W-:Y:S01]  /*22e0*/  FFMA R8, R3, 0.69314718246459960938, R8 ;  /* 0x3f31721803087823 */ /* 0x000fe20000000008 */
[----:B---3--:R-:W-:Y:S02]  /*22f0*/  PRMT R7, R24, 0x7632, R7 ;  /* 0x0000763218077816 */ /* 0x008fe40000000007 */
[----:B--2---:R-:W-:-:S03]  /*2300*/  PRMT R11, R30, 0x7632, R11 ;  /* 0x000076321e0b7816 */ /* 0x004fc6000000000b */
[----:B------:R-:W-:Y:S01]  /*2310*/  STG.E.U16 [R14.64], R7 ;  /* 0x000000070e007986 */ /* 0x000fe2000c101504 */
[----:B0-----:R-:W-:-:S03]  /*2320*/  FSEL R0, R47, -INF , P2 ;  /* 0xff8000002f007808 */ /* 0x001fc60001000000 */
[----:B------:R-:W-:Y:S02]  /*2330*/  STG.E.U16 [R16.64], R5 ;  /* 0x0000000510007986 */ /* 0x000fe4000c101504 */
[----:B------:R-:W-:Y:S02]  /*2340*/  FFMA R9, R0, 0.69314718246459960938, R9 ;  /* 0x3f31721800097823 */ /* 0x000fe40000000009 */
[----:B------:R0:W-:Y:S01]  /*2350*/  STG.E.U16 [R18.64], R11 ;  /* 0x0000000b12007986 */ /* 0x0001e2000c101504 */
[----:B------:R-:W-:-:S03]  /*2360*/  LOP3.LUT R0, R54, 0x1f8, RZ, 0xc0, !PT ;  /* 0x000001f836007812 */ /* 0x000fc600078ec0ff */
[----:B------:R1:W-:Y:S04]  /*2370*/  STG.E.U16 [R20.64], R23 ;  /* 0x0000001714007986 */ /* 0x0003e8000c101504 */
[----:B------:R2:W-:Y:S01]  /*2380*/  STG.E.U16 [R26.64], R25 ;  /* 0x000000191a007986 */ /* 0x0005e2000c101504 */
[----:B0-----:R-:W-:-:S03]  /*2390*/  PRMT R19, R25, 0x7632, R19 ;  /* 0x0000763219137816 */ /* 0x001fc60000000013 */
[----:B------:R2:W-:Y:S01]  /*23a0*/  STG.E.U16 [R32.64], R29 ;  /* 0x0000001d20007986 */ /* 0x0005e2000c101504 */
[----:B-1----:R-:W-:-:S03]  /*23b0*/  PRMT R21, R31, 0x7632, R21 ;  /* 0x000076321f157816 */ /* 0x002fc60000000015 */
[----:B------:R2:W-:Y:S04]  /*23c0*/  STG.E.U16 [R34.64], R31 ;  /* 0x0000001f22007986 */ /* 0x0005e8000c101504 */
[----:B------:R2:W-:Y:S04]  /*23d0*/  STG.E.U16 [R36.64], R2 ;  /* 0x0000000224007986 */ /* 0x0005e8000c101504 */
[----:B------:R2:W-:Y:S04]  /*23e0*/  STG.E.U16 [R38.64], R19 ;  /* 0x0000001326007986 */ /* 0x0005e8000c101504 */
[----:B------:R2:W-:Y:S04]  /*23f0*/  STG.E.U16 [R40.64], R4 ;  /* 0x0000000428007986 */ /* 0x0005e8000c101504 */
[----:B------:R2:W-:Y:S04]  /*2400*/  STG.E.U16 [R42.64], R21 ;  /* 0x000000152a007986 */ /* 0x0005e8000c101504 */
[----:B------:R-:W-:Y:S06]  /*2410*/  BAR.SYNC.DEFER_BLOCKING 0x0 ;  /* 0x0000000000007b1d */ /* 0x000fec0000010000 */
[----:B------:R2:W-:Y:S04]  /*2420*/  STS.64 [R0], R8 ;  /* 0x0000000800007388 */ /* 0x0005e80000000a00 */
[----:B------:R-:W-:Y:S06]  /*2430*/  BAR.SYNC.DEFER_BLOCKING 0x0 ;  /* 0x0000000000007b1d */ /* 0x000fec0000010000 */
[----:B------:R-:W-:Y:S05]  /*2440*/  @P0 EXIT ;  /* 0x000000000000094d */ /* 0x000fea0003800000 */
[----:B--2---:R-:W0:Y:S01]  /*2450*/  LDS R5, [R44] ;  /* 0x000000002c057984 */ /* 0x004e220000000800 */
[----:B------:R-:W-:-:S02]  /*2460*/  IMAD R0, R52, c[0x0][0x1cc], RZ ;  /* 0x0000730034007a24 */ /* 0x000fc400078e02ff */
[C---:B------:R-:W-:Y:S02]  /*2470*/  IMAD.SHL.U32 R3, R57.reuse, 0x4, RZ ;  /* 0x0000000439037824 */ /* 0x040fe400078e00ff */
[----:B------:R-:W-:Y:S01]  /*2480*/  IMAD.HI R57, R57, 0x4, RZ ;  /* 0x0000000439397827 */ /* 0x000fe200078e02ff */
[----:B------:R-:W-:-:S03]  /*2490*/  SHF.L.U32 R2, R0, 0x2, RZ ;  /* 0x0000000200027819 */ /* 0x000fc600000006ff */
[----:B------:R-:W-:Y:S01]  /*24a0*/  IMAD.HI R0, R0, 0x4, RZ ;  /* 0x0000000400007827 */ /* 0x000fe200078e02ff */
[----:B------:R-:W-:-:S04]  /*24b0*/  IADD3 R2, P0, P1, R3, c[0x0][0x180], R2 ;  /* 0x0000600003027a10 */ /* 0x000fc8000791e002 */
[----:B------:R-:W-:-:S05]  /*24c0*/  IADD3.X R3, R57, c[0x0][0x184], R0, P0, P1 ;  /* 0x0000610039037a10 */ /* 0x000fca00007e2400 */
[----:B0-----:R-:W-:Y:S01]  /*24d0*/  STG.E [R2.64], R5 ;  /* 0x0000000502007986 */ /* 0x001fe2000c101904 */
[----:B------:R-:W-:Y:S05]  /*24e0*/  EXIT ;  /* 0x000000000000794d */ /* 0x000fea0003800000 */
.L_x_2:
[----:B------:R-:W-:-:S00]  /*24f0*/  BRA `(.L_x_2) ;  /* 0xfffffff000007947 */ /* 0x000fc0000383ffff */
[----:B------:R-:W-:-:S00]  /*2500*/  NOP ;  /* 0x0000000000007918 */ /* 0x000fc00000000000 */
[----:B------:R-:W-:-:S00]  /*2510*/  NOP ;  /* 0x0000000000007918 */ /* 0x000fc00000000000 */
[----:B------:R-:W-:-:S00]  /*2520*/  NOP ;  /* 0x0000000000007918 */ /* 0x000fc00000000000 */
[----:B------:R-:W-:-:S00]  /*2530*/  NOP ;  /* 0x0000000000007918 */ /* 0x000fc00000000000 */
[----:B------:R-:W-:-:S00]  /*2540*/  NOP ;  /* 0x0000000000007918 */ /* 0x000fc00000000000 */
[----:B------:R-:W-:-:S00]  /*2550*/  NOP ;  /* 0x0000000000007918 */ /* 0x000fc00000000000 */
[----:B------:R-:W-:-:S00]  /*2560*/  NOP ;  /* 0x0000000000007918 */ /* 0x000fc00000000000 */
[----:B------:R-:W-:-:S00]  /*2570*/  NOP ;  /* 0x0000000000007918 */ /* 0x000fc00000000000 */
.L_x_3:


//--------------------- .nv.global.init           --------------------------
	.section	.nv.global.init,"aw",@progbits
.nv.global.init:
	.type		_$_str,@object
	.size		_$_str,(.L_0 - _$_str)
_$_str:
        /*0000*/ 	.byte	0x5f, 0x5f, 0x43, 0x55, 0x44, 0x41, 0x5f, 0x46, 0x54, 0x5a, 0x00
.L_0:


//--------------------- .nv.shared.attn_fwd       --------------------------
	.section	.nv.shared.attn_fwd,"aw",@nobits
	.sectionflags	@""
	.align	16
